def attn_fwd(
    Q,
    K,
    V,
    Out,
    Lse,
    sm_scale,
    stride_qz,
    stride_qh,
    stride_qm,
    stride_qk,
    stride_kz,
    stride_kh,
    stride_kn,
    stride_kk,
    stride_vz,
    stride_vh,
    stride_vn,
    stride_vk,
    stride_oz,
    stride_oh,
    stride_om,
    stride_ok,
    seqlen_q,
    seqlen_k,
    BLOCK_M: tl.constexpr,
    BLOCK_N: tl.constexpr,
    HEAD_DIM: tl.constexpr,
    CAUSAL: tl.constexpr,
):
    start_m = tl.program_id(0)
    off_hz = tl.program_id(1)
    q_off = off_hz * stride_qh
    k_off = off_hz * stride_kh
    v_off = off_hz * stride_vh
    offs_m = start_m * BLOCK_M + tl.arange(0, BLOCK_M)
    offs_d = tl.arange(0, HEAD_DIM)
    offs_n = tl.arange(0, BLOCK_N)
    q_ptrs = Q + q_off + offs_m[:, None] * stride_qm + offs_d[None, :] * stride_qk
    k_ptrs = K + k_off + offs_d[:, None] * stride_kk + offs_n[None, :] * stride_kn
    v_ptrs = V + v_off + offs_n[:, None] * stride_vn + offs_d[None, :] * stride_vk
    m_i = tl.full([BLOCK_M], float("-inf"), dtype=tl.float32)
    l_i = tl.zeros([BLOCK_M], dtype=tl.float32) + 1.0
    acc = tl.zeros([BLOCK_M, HEAD_DIM], dtype=tl.float32)
    q = tl.load(q_ptrs)
    acc, l_i, m_i = _attn_fwd_inner(
        acc,
        l_i,
        m_i,
        q,
        k_ptrs,
        v_ptrs,
        sm_scale,
        stride_kn,
        stride_vn,
        start_m,
        seqlen_k,
        BLOCK_M,
        BLOCK_N,
        HEAD_DIM,
        CAUSAL,
    )
    acc = acc / l_i[:, None]
    lse = m_i + tl.math.log2(l_i) / 1.4426950408889634
    o_ptrs = (
        Out
        + off_hz * stride_oh
        + offs_m[:, None] * stride_om
        + offs_d[None, :] * stride_ok
    )
    tl.store(o_ptrs, acc.to(Out.dtype.element_ty))
    tl.store(Lse + off_hz * seqlen_q + offs_m, lse)

# config = {"BLOCK_M": 64, "BLOCK_N": 16, "HEAD_DIM": 256, "arch": "sm_100", "causal": false, "dtype": "bf16", "num_stages": 2, "num_warps": 4}
# arch = sm_100


// ===== COMPILED SASS (sm_100a) =====

	.target	sm_100a

	.elftype	@"ET_EXEC"


//--------------------- .note.nv.tkinfo           --------------------------
	.section	.note.nv.tkinfo,"",@"SHT_NOTE"
	.sectionflags	@"SHF_NOTE_NV_TKINFO"
	.tkinfo
        /*0018*/ 	.word	0x00000081
        /*0030*/ 	.string	""
        /*0030*/ 	.string	"ptxas-blackwell"
        /*0030*/ 	.string	"Cuda compilation tools, release 12.9, V12.9.86"
        /*0030*/ 	.string	"Build cuda_12.9.r12.9/compiler.36037853_0"
        /*0030*/ 	.string	"-v  -suppress-debug-info  -lineinfo  -arch sm_100a "



//--------------------- .note.nv.cuver            --------------------------
	.section	.note.nv.cuver,"",@"SHT_NOTE"
	.sectionflags	@"SHF_NOTE_NV_CUVER"
        /*0018*/ 	.short	0x0001
        /*001a*/ 	.short	0x0064
        /*001c*/ 	.short	0x0001
        /*001e*/ 	.short	0x0000
        /*0020*/ 	.short	0x0001
        /*0022*/ 	.short	0x0000


//--------------------- .nv.info                  --------------------------
	.section	.nv.info,"",@"SHT_CUDA_INFO"
	.align	4


	//----- nvinfo : EIATTR_REGCOUNT
	.align		4
        /*0000*/ 	.byte	0x04, 0x2f
        /*0002*/ 	.short	(.L_5 - .L_4)
	.align		4
.L_4:
        /*0004*/ 	.word	index@(attn_fwd)
        /*0008*/ 	.word	0x000000ff


	//----- nvinfo : EIATTR_FRAME_SIZE
	.align		4
.L_5:
        /*000c*/ 	.byte	0x04, 0x11
        /*000e*/ 	.short	(.L_7 - .L_6)
	.align		4
.L_6:
        /*0010*/ 	.word	index@($__internal_2_$__cuda_sm10x_tcgen05_guardrail_trap_unallocated_columns_being_dealloced)
        /*0014*/ 	.word	0x00000068


	//----- nvinfo : EIATTR_FRAME_SIZE
	.align		4
.L_7:
        /*0018*/ 	.byte	0x04, 0x11
        /*001a*/ 	.short	(.L_9 - .L_8)
	.align		4
.L_8:
        /*001c*/ 	.word	index@($__internal_1_$__cuda_sm10x_tcgen05_guardrail_trap_phase_invalid_during_alloc)
        /*0020*/ 	.word	0x00000068


	//----- nvinfo : EIATTR_FRAME_SIZE
	.align		4
.L_9:
        /*0024*/ 	.byte	0x04, 0x11
        /*0026*/ 	.short	(.L_11 - .L_10)
	.align		4
.L_10:
        /*0028*/ 	.word	index@($__internal_0_$__cuda_sm10x_tcgen05_guardrail_trap_col_being_dealloced_not_returned_by_alloc)
        /*002c*/ 	.word	0x00000068


	//----- nvinfo : EIATTR_FRAME_SIZE
	.align		4
.L_11:
        /*0030*/ 	.byte	0x04, 0x11
        /*0032*/ 	.short	(.L_13 - .L_12)
	.align		4
.L_12:
        /*0034*/ 	.word	index@(attn_fwd)
        /*0038*/ 	.word	0x00000068


	//----- nvinfo : EIATTR_MIN_STACK_SIZE
	.align		4
.L_13:
        /*003c*/ 	.byte	0x04, 0x12
        /*003e*/ 	.short	(.L_15 - .L_14)
	.align		4
.L_14:
        /*0040*/ 	.word	index@(attn_fwd)
        /*0044*/ 	.word	0x00000068
.L_15:


//--------------------- .nv.info.attn_fwd         --------------------------
	.section	.nv.info.attn_fwd,"",@"SHT_CUDA_INFO"
	.sectionflags	@""
	.align	4


	//----- nvinfo : EIATTR_CUDA_API_VERSION
	.align		4
        /*0000*/ 	.byte	0x04, 0x37
        /*0002*/ 	.short	(.L_17 - .L_16)
.L_16:
        /*0004*/ 	.word	0x00000081


	//----- nvinfo : EIATTR_KPARAM_INFO
	.align		4
.L_17:
        /*0008*/ 	.byte	0x04, 0x17
        /*000a*/ 	.short	(.L_19 - .L_18)
.L_18:
        /*000c*/ 	.word	0x00000000
        /*0010*/ 	.short	0x0019
        /*0012*/ 	.short	0x0080
        /*0014*/ 	.byte	0x00, 0xf4, 0x21, 0x00


	//----- nvinfo : EIATTR_KPARAM_INFO
	.align		4
.L_19:
        /*0018*/ 	.byte	0x04, 0x17
        /*001a*/ 	.short	(.L_21 - .L_20)
.L_20:
        /*001c*/ 	.word	0x00000000
        /*0020*/ 	.short	0x0018
        /*0022*/ 	.short	0x0078
        /*0024*/ 	.byte	0x00, 0xf4, 0x21, 0x00


	//----- nvinfo : EIATTR_KPARAM_INFO
	.align		4
.L_21:
        /*0028*/ 	.byte	0x04, 0x17
        /*002a*/ 	.short	(.L_23 - .L_22)
.L_22:
        /*002c*/ 	.word	0x00000000
        /*0030*/ 	.short	0x0017
        /*0032*/ 	.short	0x0070
        /*0034*/ 	.byte	0x00, 0xf0, 0x11, 0x00


	//----- nvinfo : EIATTR_KPARAM_INFO
	.align		4
.L_23:
        /*0038*/ 	.byte	0x04, 0x17
        /*003a*/ 	.short	(.L_25 - .L_24)
.L_24:
        /*003c*/ 	.word	0x00000000
        /*0040*/ 	.short	0x0016
        /*0042*/ 	.short	0x006c
        /*0044*/ 	.byte	0x00, 0xf0, 0x11, 0x00


	//----- nvinfo : EIATTR_KPARAM_INFO
	.align		4
.L_25:
        /*0048*/ 	.byte	0x04, 0x17
        /*004a*/ 	.short	(.L_27 - .L_26)
.L_26:
        /*004c*/ 	.word	0x00000000
        /*0050*/ 	.short	0x0015
        /*0052*/ 	.short	0x0068
        /*0054*/ 	.byte	0x00, 0xf0, 0x11, 0x00


	//----- nvinfo : EIATTR_KPARAM_INFO
	.align		4
.L_27:
        /*0058*/ 	.byte	0x04, 0x17
        /*005a*/ 	.short	(.L_29 - .L_28)
.L_28:
        /*005c*/ 	.word	0x00000000
        /*0060*/ 	.short	0x0014
        /*0062*/ 	.short	0x0064
        /*0064*/ 	.byte	0x00, 0xf0, 0x11, 0x00


	//----- nvinfo : EIATTR_KPARAM_INFO
	.align		4
.L_29:
        /*0068*/ 	.byte	0x04, 0x17
        /*006a*/ 	.short	(.L_31 - .L_30)
.L_30:
        /*006c*/ 	.word	0x00000000
        /*0070*/ 	.short	0x0013
        /*0072*/ 	.short	0x0060
        /*0074*/ 	.byte	0x00, 0xf0, 0x11, 0x00


	//----- nvinfo : EIATTR_KPARAM_INFO
	.align		4
.L_31:
        /*0078*/ 	.byte	0x04, 0x17
        /*007a*/ 	.short	(.L_33 - .L_32)
.L_32:
        /*007c*/ 	.word	0x00000000
        /*0080*/ 	.short	0x0012
        /*0082*/ 	.short	0x005c
        /*0084*/ 	.byte	0x00, 0xf0, 0x11, 0x00


	//----- nvinfo : EIATTR_KPARAM_INFO
	.align		4
.L_33:
        /*0088*/ 	.byte	0x04, 0x17
        /*008a*/ 	.short	(.L_35 - .L_34)
.L_34:
        /*008c*/ 	.word	0x00000000
        /*0090*/ 	.short	0x0011
        /*0092*/ 	.short	0x0058
        /*0094*/ 	.byte	0x00, 0xf0, 0x11, 0x00


	//----- nvinfo : EIATTR_KPARAM_INFO
	.align		4
.L_35:
        /*0098*/ 	.byte	0x04, 0x17
        /*009a*/ 	.short	(.L_37 - .L_36)
.L_36:
        /*009c*/ 	.word	0x00000000
        /*00a0*/ 	.short	0x0010
        /*00a2*/ 	.short	0x0054
        /*00a4*/ 	.byte	0x00, 0xf0, 0x11, 0x00


	//----- nvinfo : EIATTR_KPARAM_INFO
	.align		4
.L_37:
        /*00a8*/ 	.byte	0x04, 0x17
        /*00aa*/ 	.short	(.L_39 - .L_38)
.L_38:
        /*00ac*/ 	.word	0x00000000
        /*00b0*/ 	.short	0x000f
        /*00b2*/ 	.short	0x0050
        /*00b4*/ 	.byte	0x00, 0xf0, 0x11, 0x00


	//----- nvinfo : EIATTR_KPARAM_INFO
	.align		4
.L_39:
        /*00b8*/ 	.byte	0x04, 0x17
        /*00ba*/ 	.short	(.L_41 - .L_40)
.L_40:
        /*00bc*/ 	.word	0x00000000
        /*00c0*/ 	.short	0x000e
        /*00c2*/ 	.short	0x004c
        /*00c4*/ 	.byte	0x00, 0xf0, 0x11, 0x00


	//----- nvinfo : EIATTR_KPARAM_INFO
	.align		4
.L_41:
        /*00c8*/ 	.byte	0x04, 0x17
        /*00ca*/ 	.short	(.L_43 - .L_42)
.L_42:
        /*00cc*/ 	.word	0x00000000
        /*00d0*/ 	.short	0x000d
        /*00d2*/ 	.short	0x0048
        /*00d4*/ 	.byte	0x00, 0xf0, 0x11, 0x00


	//----- nvinfo : EIATTR_KPARAM_INFO
	.align		4
.L_43:
        /*00d8*/ 	.byte	0x04, 0x17
        /*00da*/ 	.short	(.L_45 - .L_44)
.L_44:
        /*00dc*/ 	.word	0x00000000
        /*00e0*/ 	.short	0x000c
        /*00e2*/ 	.short	0x0044
        /*00e4*/ 	.byte	0x00, 0xf0, 0x11, 0x00


	//----- nvinfo : EIATTR_KPARAM_INFO
	.align		4
.L_45:
        /*00e8*/ 	.byte	0x04, 0x17
        /*00ea*/ 	.short	(.L_47 - .L_46)
.L_46:
        /*00ec*/ 	.word	0x00000000
        /*00f0*/ 	.short	0x000b
        /*00f2*/ 	.short	0x0040
        /*00f4*/ 	.byte	0x00, 0xf0, 0x11, 0x00


	//----- nvinfo : EIATTR_KPARAM_INFO
	.align		4
.L_47:
        /*00f8*/ 	.byte	0x04, 0x17
        /*00fa*/ 	.short	(.L_49 - .L_48)
.L_48:
        /*00fc*/ 	.word	0x00000000
        /*0100*/ 	.short	0x000a
        /*0102*/ 	.short	0x003c
        /*0104*/ 	.byte	0x00, 0xf0, 0x11, 0x00


	//----- nvinfo : EIATTR_KPARAM_INFO
	.align		4
.L_49:
        /*0108*/ 	.byte	0x04, 0x17
        /*010a*/ 	.short	(.L_51 - .L_50)
.L_50:
        /*010c*/ 	.word	0x00000000
        /*0110*/ 	.short	0x0009
        /*0112*/ 	.short	0x0038
        /*0114*/ 	.byte	0x00, 0xf0, 0x11, 0x00


	//----- nvinfo : EIATTR_KPARAM_INFO
	.align		4
.L_51:
        /*0118*/ 	.byte	0x04, 0x17
        /*011a*/ 	.short	(.L_53 - .L_52)
.L_52:
        /*011c*/ 	.word	0x00000000
        /*0120*/ 	.short	0x0008
        /*0122*/ 	.short	0x0034
        /*0124*/ 	.byte	0x00, 0xf0, 0x11, 0x00


	//----- nvinfo : EIATTR_KPARAM_INFO
	.align		4
.L_53:
        /*0128*/ 	.byte	0x04, 0x17
        /*012a*/ 	.short	(.L_55 - .L_54)
.L_54:
        /*012c*/ 	.word	0x00000000
        /*0130*/ 	.short	0x0007
        /*0132*/ 	.short	0x0030
        /*0134*/ 	.byte	0x00, 0xf0, 0x11, 0x00


	//----- nvinfo : EIATTR_KPARAM_INFO
	.align		4
.L_55:
        /*0138*/ 	.byte	0x04, 0x17
        /*013a*/ 	.short	(.L_57 - .L_56)
.L_56:
        /*013c*/ 	.word	0x00000000
        /*0140*/ 	.short	0x0006
        /*0142*/ 	.short	0x002c
        /*0144*/ 	.byte	0x00, 0xf0, 0x11, 0x00


	//----- nvinfo : EIATTR_KPARAM_INFO
	.align		4
.L_57:
        /*0148*/ 	.byte	0x04, 0x17
        /*014a*/ 	.short	(.L_59 - .L_58)
.L_58:
        /*014c*/ 	.word	0x00000000
        /*0150*/ 	.short	0x0005
        /*0152*/ 	.short	0x0028
        /*0154*/ 	.byte	0x00, 0xf0, 0x11, 0x00


	//----- nvinfo : EIATTR_KPARAM_INFO
	.align		4
.L_59:
        /*0158*/ 	.byte	0x04, 0x17
        /*015a*/ 	.short	(.L_61 - .L_60)
.L_60:
        /*015c*/ 	.word	0x00000000
        /*0160*/ 	.short	0x0004
        /*0162*/ 	.short	0x0020
        /*0164*/ 	.byte	0x00, 0xf4, 0x21, 0x00


	//----- nvinfo : EIATTR_KPARAM_INFO
	.align		4
.L_61:
        /*0168*/ 	.byte	0x04, 0x17
        /*016a*/ 	.short	(.L_63 - .L_62)
.L_62:
        /*016c*/ 	.word	0x00000000
        /*0170*/ 	.short	0x0003
        /*0172*/ 	.short	0x0018
        /*0174*/ 	.byte	0x00, 0xf4, 0x21, 0x00


	//----- nvinfo : EIATTR_KPARAM_INFO
	.align		4
.L_63:
        /*0178*/ 	.byte	0x04, 0x17
        /*017a*/ 	.short	(.L_65 - .L_64)
.L_64:
        /*017c*/ 	.word	0x00000000
        /*0180*/ 	.short	0x0002
        /*0182*/ 	.short	0x0010
        /*0184*/ 	.byte	0x00, 0xf4, 0x21, 0x00


	//----- nvinfo : EIATTR_KPARAM_INFO
	.align		4
.L_65:
        /*0188*/ 	.byte	0x04, 0x17
        /*018a*/ 	.short	(.L_67 - .L_66)
.L_66:
        /*018c*/ 	.word	0x00000000
        /*0190*/ 	.short	0x0001
        /*0192*/ 	.short	0x0008
        /*0194*/ 	.byte	0x00, 0xf4, 0x21, 0x00


	//----- nvinfo : EIATTR_KPARAM_INFO
	.align		4
.L_67:
        /*0198*/ 	.byte	0x04, 0x17
        /*019a*/ 	.short	(.L_69 - .L_68)
.L_68:
        /*019c*/ 	.word	0x00000000
        /*01a0*/ 	.short	0x0000
        /*01a2*/ 	.short	0x0000
        /*01a4*/ 	.byte	0x00, 0xf4, 0x21, 0x00


	//----- nvinfo : EIATTR_AT_ENTRY_FRAGMENTS
	.align		4
.L_69:
        /*01a8*/ 	.byte	0x04, 0x4f
        /*01aa*/ 	.short	(.L_71 - .L_70)


	//   ....[0]....
.L_70:
        /*01ac*/ 	.word	0x00000004


	//----- nvinfo : EIATTR_RESERVED_SMEM_USED
	.align		4
.L_71:
        /*01b0*/ 	.byte	0x01, 0x41
	.zero		2


	//----- nvinfo : EIATTR_SPARSE_MMA_MASK
	.align		4
        /*01b4*/ 	.byte	0x03, 0x50
        /*01b6*/ 	.short	0x0000


	//----- nvinfo : EIATTR_TCGEN05_1CTA_USED
	.align		4
        /*01b8*/ 	.byte	0x01, 0x51
	.zero		2


	//----- nvinfo : EIATTR_MAXREG_COUNT
	.align		4
        /*01bc*/ 	.byte	0x03, 0x1b
        /*01be*/ 	.short	0x00ff


	//----- nvinfo : EIATTR_NUM_BARRIERS
	.align		4
        /*01c0*/ 	.byte	0x02, 0x4c
        /*01c2*/ 	.byte	0x01
	.zero		1


	//----- nvinfo : EIATTR_ANNOTATIONS
	.align		4
        /*01c4*/ 	.byte	0x04, 0x55
        /*01c6*/ 	.short	(.L_73 - .L_72)


	//   ....[0]....
.L_72:
        /*01c8*/ 	.word	0x00000001
        /*01cc*/ 	.byte	0x40, 0x37, 0x00, 0x00, 0x01, 0x00, 0x00, 0x00, 0x60, 0x37, 0x00, 0x00, 0x01, 0x00, 0x00, 0x00
        /* <DEDUP_REMOVED lines=11> */
        /*028c*/ 	.byte	0x20, 0x65, 0x00, 0x00, 0x01, 0x00, 0x00, 0x00, 0x30, 0x65, 0x00, 0x00


	//----- nvinfo : EIATTR_INT_WARP_WIDE_INSTR_OFFSETS
	.align		4
.L_73:
        /*0298*/ 	.byte	0x04, 0x31
        /*029a*/ 	.short	(.L_75 - .L_74)


	//   ....[0]....
.L_74:
        /*029c*/ 	.word	0x00003030


	//   ....[1]....
        /*02a0*/ 	.word	0x00003040


	//   ....[2]....
        /*02a4*/ 	.word	0x00003b40


	//   ....[3]....
        /*02a8*/ 	.word	0x00003b60


	//   ....[4]....
        /*02ac*/ 	.word	0x000069b0


	//   ....[5]....
        /*02b0*/ 	.word	0x0000ced0


	//   ....[6]....
        /*02b4*/ 	.word	0x0000cf20


	//----- nvinfo : EIATTR_COOP_GROUP_MASK_REGIDS
	.align		4
.L_75:
        /*02b8*/ 	.byte	0x04, 0x29
        /*02ba*/ 	.short	(.L_77 - .L_76)


	//   ....[0]....
.L_76:
        /*02bc*/ 	.word	0xffffffff


	//   ....[1]....
        /*02c0*/ 	.word	0xffffffff


	//   ....[2]....
        /*02c4*/ 	.word	0xffffffff


	//   ....[3]....
        /*02c8*/ 	.word	0xffffffff


	//   ....[4]....
        /*02cc*/ 	.word	0xffffffff


	//   ....[5]....
        /*02d0*/ 	.word	0xffffffff


	//   ....[6]....
        /*02d4*/ 	.word	0xffffffff


	//   ....[7]....
        /*02d8*/ 	.word	0xffffffff


	//----- nvinfo : EIATTR_COOP_GROUP_INSTR_OFFSETS
	.align		4
.L_77:
        /*02dc*/ 	.byte	0x04, 0x28
        /*02de*/ 	.short	(.L_79 - .L_78)


	//   ....[0]....
.L_78:
        /*02e0*/ 	.word	0x00000060


	//   ....[1]....
        /*02e4*/ 	.word	0x00000320


	//   ....[2]....
        /*02e8*/ 	.word	0x00005100


	//   ....[3]....
        /*02ec*/ 	.word	0x00005350


	//   ....[4]....
        /*02f0*/ 	.word	0x00007070


	//   ....[5]....
        /*02f4*/ 	.word	0x00007290


	//   ....[6]....
        /*02f8*/ 	.word	0x0000cd60


	//   ....[7]....
        /*02fc*/ 	.word	0x0000cfd0


	//----- nvinfo : EIATTR_VRC_CTA_INIT_COUNT
	.align		4
.L_79:
        /*0300*/ 	.byte	0x02, 0x4a
        /*0302*/ 	.byte	0x80
	.zero		1


	//----- nvinfo : EIATTR_MBARRIER_INSTR_OFFSETS
	.align		4
        /*0304*/ 	.byte	0x04, 0x39
        /*0306*/ 	.short	(.L_81 - .L_80)


	//   ....[0]....
.L_80:
        /*0308*/ 	.word	0x000037c0
        /*030c*/ 	.word	0x000000ff
        /*0310*/ 	.word	0x00000000
        /*0314*/ 	.short	0x0100
        /*0316*/ 	.byte	0x44
	.zero		1


	//   ....[1]....
        /*0318*/ 	.word	0x00003f30
        /*031c*/ 	.word	0x000000ff
        /*0320*/ 	.word	0x0000e008
        /*0324*/ 	.short	0x0100
        /*0326*/ 	.byte	0x42
	.zero		1


	//   ....[2]....
        /*0328*/ 	.word	0x000043c0
        /*032c*/ 	.word	0x000000ff
        /*0330*/ 	.word	0x0000a000
        /*0334*/ 	.short	0x0100
        /*0336*/ 	.byte	0x42
	.zero		1


	//   ....[3]....
        /*0338*/ 	.word	0x00004dc0
        /*033c*/ 	.word	0x000000ff
        /*0340*/ 	.word	0x0000a000
        /*0344*/ 	.short	0x010a
        /*0346*/ 	.byte	0x42
	.zero		1


	//   ....[4]....
        /*0348*/ 	.word	0x00004e20
        /*034c*/ 	.word	0x000000ff
        /*0350*/ 	.word	0x0000a000
        /*0354*/ 	.short	0x0108
        /*0356*/ 	.byte	0x42
	.zero		1


	//   ....[5]....
        /*0358*/ 	.word	0x00006bf0
        /*035c*/ 	.word	0x000000ff
        /*0360*/ 	.word	0x0000e010
        /*0364*/ 	.short	0x0100
        /*0366*/ 	.byte	0x42
	.zero		1


	//   ....[6]....
        /*0368*/ 	.word	0x00006ef0
        /*036c*/ 	.word	0x000000ff
        /*0370*/ 	.word	0x0000e010
        /*0374*/ 	.short	0x010a
        /*0376*/ 	.byte	0x42
	.zero		1


	//   ....[7]....
        /*0378*/ 	.word	0x00006f70
        /*037c*/ 	.word	0x000000ff
        /*0380*/ 	.word	0x0000e010
        /*0384*/ 	.short	0x0108
        /*0386*/ 	.byte	0x42
	.zero		1


	//   ....[8]....
        /*0388*/ 	.word	0x00006fe0
        /*038c*/ 	.word	0x000000ff
        /*0390*/ 	.word	0x00000000
        /*0394*/ 	.short	0x010a
        /*0396*/ 	.byte	0x44
	.zero		1


	//   ....[9]....
        /*0398*/ 	.word	0x00008590
        /*039c*/ 	.word	0x000000ff
        /*03a0*/ 	.word	0x00000000
        /*03a4*/ 	.short	0x010a
        /*03a6*/ 	.byte	0x44
	.zero		1


	//   ....[10]....
        /*03a8*/ 	.word	0x00008680
        /*03ac*/ 	.word	0x000000ff
        /*03b0*/ 	.word	0x0000e000
        /*03b4*/ 	.short	0x0108
        /*03b6*/ 	.byte	0x42
	.zero		1


	//   ....[11]....
        /*03b8*/ 	.word	0x000087b0
        /*03bc*/ 	.word	0x000000ff
        /*03c0*/ 	.word	0x0000e008
        /*03c4*/ 	.short	0x0108
        /*03c6*/ 	.byte	0x42
	.zero		1


	//   ....[12]....
        /*03c8*/ 	.word	0x0000cff0
        /*03cc*/ 	.word	0x000000ff
        /*03d0*/ 	.word	0x0000a000
        /*03d4*/ 	.short	0x010a
        /*03d6*/ 	.byte	0x42
	.zero		1


	//   ....[13]....
        /*03d8*/ 	.word	0x0000d020
        /*03dc*/ 	.word	0x000000ff
        /*03e0*/ 	.word	0x0000e010
        /*03e4*/ 	.short	0x010a
        /*03e6*/ 	.byte	0x42
	.zero		1


	//   ....[14]....
        /*03e8*/ 	.word	0x0000d050
        /*03ec*/ 	.word	0x000000ff
        /*03f0*/ 	.word	0x00000000
        /*03f4*/ 	.short	0x010a
        /*03f6*/ 	.byte	0x44
	.zero		1


	//   ....[15]....
        /*03f8*/ 	.word	0x0000d080
        /*03fc*/ 	.word	0x000000ff
        /*0400*/ 	.word	0x00000000
        /*0404*/ 	.short	0x010a
        /*0406*/ 	.byte	0x44
	.zero		1


	//----- nvinfo : EIATTR_NUM_MBARRIERS
	.align		4
.L_81:
        /*0408*/ 	.byte	0x03, 0x38
        /*040a*/ 	.short	0xffff


	//----- nvinfo : EIATTR_EXIT_INSTR_OFFSETS
	.align		4
        /*040c*/ 	.byte	0x04, 0x1c
        /*040e*/ 	.short	(.L_83 - .L_82)


	//   ....[0]....
.L_82:
        /*0410*/ 	.word	0x0000cfe0


	//----- nvinfo : EIATTR_REQNTID
	.align		4
.L_83:
        /*0414*/ 	.byte	0x04, 0x10
        /*0416*/ 	.short	(.L_85 - .L_84)
.L_84:
        /*0418*/ 	.word	0x00000080
        /*041c*/ 	.word	0x00000001
        /*0420*/ 	.word	0x00000001


	//----- nvinfo : EIATTR_CRS_STACK_SIZE
	.align		4
.L_85:
        /*0424*/ 	.byte	0x04, 0x1e
        /*0426*/ 	.short	(.L_87 - .L_86)
.L_86:
        /*0428*/ 	.word	0x00000000


	//----- nvinfo : EIATTR_CBANK_PARAM_SIZE
	.align		4
.L_87:
        /*042c*/ 	.byte	0x03, 0x19
        /*042e*/ 	.short	0x0088


	//----- nvinfo : EIATTR_PARAM_CBANK
	.align		4
        /*0430*/ 	.byte	0x04, 0x0a
        /*0432*/ 	.short	(.L_89 - .L_88)
	.align		4
.L_88:
        /*0434*/ 	.word	index@(.nv.constant0.attn_fwd)
        /*0438*/ 	.short	0x0380
        /*043a*/ 	.short	0x0088


	//----- nvinfo : EIATTR_SW_WAR
	.align		4
.L_89:
        /*043c*/ 	.byte	0x04, 0x36
        /*043e*/ 	.short	(.L_91 - .L_90)
.L_90:
        /*0440*/ 	.word	0x00000008
.L_91:


//--------------------- .nv.compat                --------------------------
	.section	.nv.compat,"",@"SHT_CUDA_COMPAT_INFO"
	.align	4
        /*0000*/ 	.byte	0x02, 0x02, 0x02, 0x00, 0x02, 0x05, 0x05, 0x00, 0x02, 0x03, 0x00, 0x00, 0x02, 0x06, 0x01, 0x00


//--------------------- .nv.callgraph             --------------------------
	.section	.nv.callgraph,"",@"SHT_CUDA_CALLGRAPH"
	.align	4
	.sectionentsize	8
	.align		4
        /*0000*/ 	.word	0x00000000
	.align		4
        /*0004*/ 	.word	0xffffffff
	.align		4
        /*0008*/ 	.word	0x00000000
	.align		4
        /*000c*/ 	.word	0xfffffffe
	.align		4
        /*0010*/ 	.word	0x00000000
	.align		4
        /*0014*/ 	.word	0xfffffffd
	.align		4
        /*0018*/ 	.word	0x00000000
	.align		4
        /*001c*/ 	.word	0xfffffffc


//--------------------- .nv.constant4             --------------------------
	.section	.nv.constant4,"a",@progbits
	.align	8
	.align		8
.nv.constant4:
        /*0000*/ 	.dword	_$_str


//--------------------- .text.attn_fwd            --------------------------
	.section	.text.attn_fwd,"ax",@progbits
	.align	128
        .global         attn_fwd
        .type           attn_fwd,@function
        .size           attn_fwd,(.L_x_28 - attn_fwd)
        .other          attn_fwd,@"STO_CUDA_ENTRY STV_DEFAULT"
attn_fwd:
.text.attn_fwd:
[----:B------:R-:W0:Y:S01]  /*0000*/  LDC R1, c[0x0][0x37c] ;  /* 0x0000df00ff017b82 */ /* 0x000e220000000800 */
[----:B------:R-:W1:Y:S01]  /*0010*/  S2R R0, SR_TID.X ;  /* 0x0000000000007919 */ /* 0x000e620000002100 */
[----:B0-----:R-:W-:Y:S01]  /*0020*/  VIADD R1, R1, 0xffffff98 ;  /* 0xffffff9801017836 */ /* 0x001fe20000000000 */
[----:B-1----:R-:W-:-:S13]  /*0030*/  ISETP.GE.U32.AND P0, PT, R0, 0x20, PT ;  /* 0x000000200000780c */ /* 0x002fda0003f06070 */
[----:B------:R-:W-:Y:S05]  /*0040*/  @P0 BRA `(.L_x_0) ;  /* 0x0000000000b80947 */ /* 0x000fea0003800000 */
[----:B------:R-:W0:Y:S01]  /*0050*/  S2UR UR6, SR_CgaCtaId ;  /* 0x00000000000679c3 */ /* 0x000e220000008800 */
[----:B------:R-:W-:Y:S01]  /*0060*/  NOP ;  /* 0x0000000000007918 */ /* 0x000fe20000000000 */
[----:B------:R-:W-:Y:S02]  /*0070*/  UMOV UR4, 0x40 ;  /* 0x0000004000047882 */ /* 0x000fe40000000000 */
[----:B0-----:R-:W-:-:S09]  /*0080*/  ULEA UR4, UR6, UR4, 0x18 ;  /* 0x0000000406047291 */ /* 0x001fd2000f8ec0ff */
[----:B------:R-:W0:Y:S01]  /*0090*/  LDS.U8 R0, [UR4] ;  /* 0x00000004ff007984 */ /* 0x000e220008000000 */
[----:B------:R-:W-:Y:S02]  /*00a0*/  UMOV UR4, 0x400 ;  /* 0x0000040000047882 */ /* 0x000fe40000000000 */
[----:B------:R-:W-:Y:S01]  /*00b0*/  ULEA UR4, UR6, UR4, 0x18 ;  /* 0x0000000406047291 */ /* 0x000fe2000f8ec0ff */
[----:B0-----:R-:W-:-:S13]  /*00c0*/  ISETP.NE.AND P1, PT, R0, RZ, PT ;  /* 0x000000ff0000720c */ /* 0x001fda0003f25270 */
[----:B------:R-:W-:Y:S05]  /*00d0*/  @P1 BRA `(.L_x_1) ;  /* 0x00000000007c1947 */ /* 0x000fea0003800000 */
[----:B------:R-:W-:-:S13]  /*00e0*/  ELECT P1, URZ, PT ;  /* 0x0000000000ff782f */ /* 0x000fda0003820000 */
[----:B------:R-:W-:Y:S05]  /*00f0*/  @!P1 BRA `(.L_x_2) ;  /* 0x0000000000849947 */ /* 0x000fea0003800000 */
[----:B------:R-:W-:Y:S01]  /*0100*/  UMOV UR5, 0x10 ;  /* 0x0000001000057882 */ /* 0x000fe20000000000 */
[----:B------:R-:W-:Y:S01]  /*0110*/  IMAD.MOV.U32 R4, RZ, RZ, 0x1 ;  /* 0x00000001ff047424 */ /* 0x000fe200078e00ff */
[----:B------:R-:W-:-:S03]  /*0120*/  MOV R5, 0xffff ;  /* 0x0000ffff00057802 */ /* 0x000fc60000000f00 */
[----:B------:R-:W-:Y:S04]  /*0130*/  DEPBAR.LE SB0, 0x36 ;  /* 0x00008d800000791a */ /* 0x000fe80000000000 */
[----:B------:R-:W0:Y:S02]  /*0140*/  UTCATOMSWS.FIND_AND_SET.ALIGN UP0, UR5, UR5 ;  /* 0x00000005000575e3 */ /* 0x000e240008000800 */
[----:B0-----:R-:W-:-:S04]  /*0150*/  PLOP3.LUT P1, PT, PT, PT, UP0, 0x80, 0x8 ;  /* 0x000000000008781c */ /* 0x001fc80003f2f008 */
[----:B------:R-:W-:-:S04]  /*0160*/  SEL R0, RZ, 0xffffffff, !P1 ;  /* 0xffffffffff007807 */ /* 0x000fc80004800000 */
[----:B------:R-:W-:Y:S01]  /*0170*/  ISETP.NE.AND P1, PT, R0, RZ, PT ;  /* 0x000000ff0000720c */ /* 0x000fe20003f25270 */
[----:B------:R-:W-:-:S12]  /*0180*/  IMAD.U32 R0, RZ, RZ, UR5 ;  /* 0x00000005ff007e24 */ /* 0x000fd8000f8e00ff */
[----:B------:R-:W-:Y:S05]  /*0190*/  @P1 BRA `(.L_x_3) ;  /* 0x0000000000241947 */ /* 0x000fea0003800000 */
.L_x_4:
[----:B------:R-:W-:Y:S05]  /*01a0*/  NANOSLEEP 0x64 ;  /* 0x000000640000795d */ /* 0x000fea0003800000 */
[----:B------:R-:W-:-:S05]  /*01b0*/  UMOV UR5, 0x10 ;  /* 0x0000001000057882 */ /* 0x000fca0000000000 */
[----:B------:R-:W-:Y:S04]  /*01c0*/  DEPBAR.LE SB0, 0x36 ;  /* 0x00008d800000791a */ /* 0x000fe80000000000 */
[----:B------:R-:W0:Y:S02]  /*01d0*/  UTCATOMSWS.FIND_AND_SET.ALIGN UP0, UR5, UR5 ;  /* 0x00000005000575e3 */ /* 0x000e240008000800 */
[----:B0-----:R-:W-:-:S04]  /*01e0*/  PLOP3.LUT P1, PT, PT, PT, UP0, 0x80, 0x8 ;  /* 0x000000000008781c */ /* 0x001fc80003f2f008 */
[----:B------:R-:W-:-:S04]  /*01f0*/  SEL R0, RZ, 0xffffffff, !P1 ;  /* 0xffffffffff007807 */ /* 0x000fc80004800000 */
[----:B------:R-:W-:Y:S01]  /*0200*/  ISETP.NE.AND P1, PT, R0, RZ, PT ;  /* 0x000000ff0000720c */ /* 0x000fe20003f25270 */
[----:B------:R-:W-:-:S12]  /*0210*/  IMAD.U32 R0, RZ, RZ, UR5 ;  /* 0x00000005ff007e24 */ /* 0x000fd8000f8e00ff */
[----:B------:R-:W-:Y:S05]  /*0220*/  @!P1 BRA `(.L_x_4) ;  /* 0xfffffffc00dc9947 */ /* 0x000fea000383ffff */
.L_x_3:
[----:B------:R-:W-:Y:S01]  /*0230*/  IADD3 R3, PT, PT, R0, 0x10, RZ ;  /* 0x0000001000037810 */ /* 0x000fe20007ffe0ff */
[----:B------:R-:W-:Y:S01]  /*0240*/  UMOV UR5, 0x50 ;  /* 0x0000005000057882 */ /* 0x000fe20000000000 */
[----:B------:R-:W-:Y:S01]  /*0250*/  SHF.L.U32 R2, R5, R0, RZ ;  /* 0x0000000005027219 */ /* 0x000fe200000006ff */
[----:B------:R-:W-:Y:S01]  /*0260*/  ULEA UR5, UR6, UR5, 0x18 ;  /* 0x0000000506057291 */ /* 0x000fe2000f8ec0ff */
[----:B------:R-:W-:Y:S01]  /*0270*/  SHF.L.U32 R3, R4, R3, RZ ;  /* 0x0000000304037219 */ /* 0x000fe200000006ff */
[----:B------:R-:W-:-:S03]  /*0280*/  IMAD.SHL.U32 R0, R0, 0x20, RZ ;  /* 0x0000002000007824 */ /* 0x000fc600078e00ff */
[----:B------:R-:W-:-:S05]  /*0290*/  LOP3.LUT R2, R3, R2, RZ, 0xfc, !PT ;  /* 0x0000000203027212 */ /* 0x000fca00078efcff */
[----:B------:R0:W-:Y:S04]  /*02a0*/  ATOMS.OR RZ, [UR5], R2 ;  /* 0x00000002ffff798c */ /* 0x0001e8000b000005 */
[----:B------:R0:W-:Y:S01]  /*02b0*/  STS [UR4], R0 ;  /* 0x00000000ff007988 */ /* 0x0001e20008000804 */
[----:B------:R-:W-:Y:S05]  /*02c0*/  BRA `(.L_x_2) ;  /* 0x0000000000107947 */ /* 0x000fea0003800000 */
.L_x_1:
[----:B------:R-:W-:Y:S01]  /*02d0*/  IMAD.MOV.U32 R0, RZ, RZ, -0x1 ;  /* 0xffffffffff007424 */ /* 0x000fe200078e00ff */
[----:B------:R-:W-:-:S04]  /*02e0*/  MOV R2, 0x310 ;  /* 0x0000031000027802 */ /* 0x000fc80000000f00 */
[----:B------:R0:W-:Y:S03]  /*02f0*/  STS [UR4], R0 ;  /* 0x00000000ff007988 */ /* 0x0001e60008000804 */
[----:B0-----:R-:W-:Y:S05]  /*0300*/  CALL.REL.NOINC `($__internal_1_$__cuda_sm10x_tcgen05_guardrail_trap_phase_invalid_during_alloc) ;  /* 0x000000cc00747944 */ /* 0x001fea0003c00000 */
.L_x_2:
[----:B------:R-:W-:Y:S05]  /*0310*/  WARPSYNC.ALL ;  /* 0x0000000000007948 */ /* 0x000fea0003800000 */
[----:B------:R-:W-:Y:S01]  /*0320*/  NOP ;  /* 0x0000000000007918 */ /* 0x000fe20000000000 */
.L_x_0:
[----:B------:R-:W1:Y:S01]  /*0330*/  S2R R144, SR_TID.X ;  /* 0x0000000000907919 */ /* 0x000e620000002100 */
[----:B------:R-:W2:Y:S01]  /*0340*/  S2UR UR4, SR_CTAID.Y ;  /* 0x00000000000479c3 */ /* 0x000ea20000002600 */
[----:B------:R-:W2:Y:S01]  /*0350*/  LDCU.64 UR6, c[0x0][0x3b0] ;  /* 0x00007600ff0677ac */ /* 0x000ea20008000a00 */
[----:B------:R-:W3:Y:S01]  /*0360*/  S2R R3, SR_CTAID.X ;  /* 0x0000000000037919 */ /* 0x000ee20000002500 */
[----:B------:R-:W-:-:S05]  /*0370*/  UMOV UR66, 0x400 ;  /* 0x0000040000427882 */ /* 0x000fca0000000000 */
[----:B------:R-:W4:Y:S08]  /*0380*/  LDC R6, c[0x0][0x3b8] ;  /* 0x0000ee00ff067b82 */ /* 0x000f300000000800 */
[----:B------:R-:W0:Y:S08]  /*0390*/  S2UR UR8, SR_CgaCtaId ;  /* 0x00000000000879c3 */ /* 0x000e300000008800 */
[----:B------:R-:W0:Y:S01]  /*03a0*/  LDC.64 R8, c[0x0][0x380] ;  /* 0x0000e000ff087b82 */ /* 0x000e220000000a00 */
[----:B--2---:R-:W-:Y:S01]  /*03b0*/  UIMAD UR6, UR4, UR6, URZ ;  /* 0x00000006040672a4 */ /* 0x004fe2000f8e02ff */
[----:B------:R-:W2:Y:S01]  /*03c0*/  LDCU.64 UR4, c[0x0][0x358] ;  /* 0x00006b00ff0477ac */ /* 0x000ea20008000a00 */
[----:B-1----:R-:W-:-:S02]  /*03d0*/  LOP3.LUT R252, R144, 0x3f, RZ, 0xc0, !PT ;  /* 0x0000003f90fc7812 */ /* 0x002fc400078ec0ff */
[----:B------:R-:W-:Y:S01]  /*03e0*/  USHF.L.U32 UR9, UR6, 0x1, URZ ;  /* 0x0000000106097899 */ /* 0x000fe200080006ff */
[----:B------:R-:W-:Y:S02]  /*03f0*/  SHF.R.U32.HI R5, RZ, 0x6, R144 ;  /* 0x00000006ff057819 */ /* 0x000fe40000011690 */
[----:B---3--:R-:W-:Y:S02]  /*0400*/  LEA R252, R3, R252, 0x6 ;  /* 0x000000fc03fc7211 */ /* 0x008fe400078e30ff */
[----:B------:R-:W-:-:S03]  /*0410*/  SGXT.U32 R5, R5, 0x1 ;  /* 0x000000010505781a */ /* 0x000fc60000000000 */
[----:B0-----:R-:W-:Y:S01]  /*0420*/  IMAD R0, R252, UR7, RZ ;  /* 0x00000007fc007c24 */ /* 0x001fe2000f8e02ff */
[----:B------:R-:W-:Y:S01]  /*0430*/  UIMAD.WIDE UR6, UR6, 0x2, URZ ;  /* 0x00000002060678a5 */ /* 0x000fe2000f8e02ff */
[----:B----4-:R-:W-:Y:S01]  /*0440*/  IMAD R5, R5, R6, RZ ;  /* 0x0000000605057224 */ /* 0x010fe200078e02ff */
[----:B------:R-:W-:Y:S01]  /*0450*/  ULEA UR66, UR8, UR66, 0x18 ;  /* 0x0000004208427291 */ /* 0x000fe2000f8ec0ff */
[----:B------:R-:W-:Y:S01]  /*0460*/  BAR.SYNC.DEFER_BLOCKING 0x0 ;  /* 0x0000000000007b1d */ /* 0x000fe20000010000 */
[C---:B------:R-:W-:Y:S02]  /*0470*/  IMAD.SHL.U32 R3, R0.reuse, 0x2, RZ ;  /* 0x0000000200037824 */ /* 0x040fe400078e00ff */
[----:B------:R-:W-:-:S03]  /*0480*/  IMAD.HI R0, R0, 0x2, RZ ;  /* 0x0000000200007827 */ /* 0x000fc600078e02ff */
[----:B------:R-:W-:Y:S01]  /*0490*/  IADD3 R4, P1, P2, R3, UR9, R8 ;  /* 0x0000000903047c10 */ /* 0x000fe2000fa3e008 */
[----:B------:R-:W-:-:S03]  /*04a0*/  IMAD R3, R6, 0x2, R5 ;  /* 0x0000000206037824 */ /* 0x000fc600078e0205 */
[----:B------:R-:W-:Y:S02]  /*04b0*/  IADD3.X R0, PT, PT, R0, UR7, R9, P1, P2 ;  /* 0x0000000700007c10 */ /* 0x000fe40008fe4409 */
[C---:B------:R-:W-:Y:S02]  /*04c0*/  LEA R8, P1, R5.reuse, R4, 0x1 ;  /* 0x0000000405087211 */ /* 0x040fe400078208ff */
[C---:B------:R-:W-:Y:S02]  /*04d0*/  LEA R7, R6.reuse, R3, 0x1 ;  /* 0x0000000306077211 */ /* 0x040fe400078e08ff */
[----:B------:R-:W-:Y:S02]  /*04e0*/  LEA.HI.X.SX32 R9, R5, R0, 0x1, P1 ;  /* 0x0000000005097211 */ /* 0x000fe400008f0eff */
[-C--:B------:R-:W-:Y:S01]  /*04f0*/  LEA R12, P1, R7, R4.reuse, 0x1 ;  /* 0x00000004070c7211 */ /* 0x080fe200078208ff */
[C---:B------:R-:W-:Y:S01]  /*0500*/  IMAD R5, R6.reuse, 0x2, R7 ;  /* 0x0000000206057824 */ /* 0x040fe200078e0207 */
[----:B------:R-:W-:Y:S01]  /*0510*/  LEA R10, P2, R3, R4, 0x1 ;  /* 0x00000004030a7211 */ /* 0x000fe200078408ff */
[----:B------:R-:W0:Y:S01]  /*0520*/  LDS R110, [UR66] ;  /* 0x00000042ff6e7984 */ /* 0x000e220008000800 */
[-C--:B------:R-:W-:Y:S01]  /*0530*/  LEA.HI.X.SX32 R13, R7, R0.reuse, 0x1, P1 ;  /* 0x00000000070d7211 */ /* 0x080fe200008f0eff */
[C---:B------:R-:W-:Y:S01]  /*0540*/  IMAD R7, R6.reuse, 0x2, R5 ;  /* 0x0000000206077824 */ /* 0x040fe200078e0205 */
[----:B------:R-:W-:Y:S01]  /*0550*/  LEA.HI.X.SX32 R11, R3, R0, 0x1, P2 ;  /* 0x00000000030b7211 */ /* 0x000fe200010f0eff */
[----:B------:R-:W-:Y:S03]  /*0560*/  BAR.SYNC.DEFER_BLOCKING 0x0 ;  /* 0x0000000000007b1d */ /* 0x000fe60000010000 */
[----:B------:R-:W-:-:S02]  /*0570*/  LEA R19, R6, R7, 0x1 ;  /* 0x0000000706137211 */ /* 0x000fc400078e08ff */
[----:B------:R-:W-:-:S03]  /*0580*/  LEA R14, P1, R5, R4, 0x1 ;  /* 0x00000004050e7211 */ /* 0x000fc600078208ff */
[----:B------:R-:W-:Y:S01]  /*0590*/  IMAD R21, R6, 0x2, R19 ;  /* 0x0000000206157824 */ /* 0x000fe200078e0213 */
[----:B------:R-:W-:-:S03]  /*05a0*/  LEA.HI.X.SX32 R15, R5, R0, 0x1, P1 ;  /* 0x00000000050f7211 */ /* 0x000fc600008f0eff */
[----:B------:R-:W-:Y:S01]  /*05b0*/  IMAD R23, R6, 0x2, R21 ;  /* 0x0000000206177824 */ /* 0x000fe200078e0215 */
[----:B------:R-:W-:-:S04]  /*05c0*/  LEA R16, P1, R7, R4, 0x1 ;  /* 0x0000000407107211 */ /* 0x000fc800078208ff */
[----:B------:R-:W-:Y:S02]  /*05d0*/  LEA.HI.X.SX32 R17, R7, R0, 0x1, P1 ;  /* 0x0000000007117211 */ /* 0x000fe400008f0eff */
[C---:B------:R-:W-:Y:S01]  /*05e0*/  LEA R18, P1, R19.reuse, R4, 0x1 ;  /* 0x0000000413127211 */ /* 0x040fe200078208ff */
[----:B--2---:R1:W5:Y:S03]  /*05f0*/  LDG.E.U16 R2, desc[UR4][R10.64] ;  /* 0x000000040a027981 */ /* 0x004366000c1e1500 */
[----:B------:R-:W-:Y:S01]  /*0600*/  LEA.HI.X.SX32 R19, R19, R0, 0x1, P1 ;  /* 0x0000000013137211 */ /* 0x000fe200008f0eff */
[----:B------:R2:W5:Y:S04]  /*0610*/  LDG.E.U16 R5, desc[UR4][R12.64] ;  /* 0x000000040c057981 */ /* 0x000568000c1e1500 */
[----:B------:R3:W5:Y:S01]  /*0620*/  LDG.E.U16 R7, desc[UR4][R14.64] ;  /* 0x000000040e077981 */ /* 0x000762000c1e1500 */
[----:B-1----:R-:W-:-:S02]  /*0630*/  LEA R11, R6, R23, 0x1 ;  /* 0x00000017060b7211 */ /* 0x002fc400078e08ff */
[C---:B------:R-:W-:Y:S01]  /*0640*/  LEA R20, P1, R21.reuse, R4, 0x1 ;  /* 0x0000000415147211 */ /* 0x040fe200078208ff */
[----:B------:R-:W5:Y:S02]  /*0650*/  LDG.E.U16 R3, desc[UR4][R8.64] ;  /* 0x0000000408037981 */ /* 0x000f64000c1e1500 */
[----:B--2---:R-:W-:Y:S01]  /*0660*/  IMAD R13, R6, 0x2, R11 ;  /* 0x00000002060d7824 */ /* 0x004fe200078e020b */
[----:B------:R-:W-:-:S03]  /*0670*/  LEA.HI.X.SX32 R21, R21, R0, 0x1, P1 ;  /* 0x0000000015157211 */ /* 0x000fc600008f0eff */
[C---:B---3--:R-:W-:Y:S01]  /*0680*/  IMAD R15, R6.reuse, 0x2, R13 ;  /* 0x00000002060f7824 */ /* 0x048fe200078e020d */
[-C--:B------:R-:W-:Y:S01]  /*0690*/  LEA R22, P2, R23, R4.reuse, 0x1 ;  /* 0x0000000417167211 */ /* 0x080fe200078408ff */
[----:B------:R-:W5:Y:S01]  /*06a0*/  LDG.E.U16 R10, desc[UR4][R20.64] ;  /* 0x00000004140a7981 */ /* 0x000f62000c1e1500 */
[----:B------:R-:W-:Y:S02]  /*06b0*/  LEA R24, P1, R11, R4, 0x1 ;  /* 0x000000040b187211 */ /* 0x000fe400078208ff */
[C---:B------:R-:W-:Y:S01]  /*06c0*/  LEA R27, R6.reuse, R15, 0x1 ;  /* 0x0000000f061b7211 */ /* 0x040fe200078e08ff */
[----:B------:R1:W5:Y:S01]  /*06d0*/  LDG.E.U16 R9, desc[UR4][R16.64] ;  /* 0x0000000410097981 */ /* 0x000362000c1e1500 */
[-C--:B------:R-:W-:Y:S02]  /*06e0*/  LEA.HI.X.SX32 R23, R23, R0.reuse, 0x1, P2 ;  /* 0x0000000017177211 */ /* 0x080fe400010f0eff */
[----:B------:R-:W-:Y:S01]  /*06f0*/  LEA.HI.X.SX32 R25, R11, R0, 0x1, P1 ;  /* 0x000000000b197211 */ /* 0x000fe200008f0eff */
[----:B------:R-:W-:Y:S01]  /*0700*/  IMAD R29, R6, 0x2, R27 ;  /* 0x00000002061d7824 */ /* 0x000fe200078e021b */
[----:B------:R2:W5:Y:S04]  /*0710*/  LDG.E.U16 R8, desc[UR4][R18.64] ;  /* 0x0000000412087981 */ /* 0x000568000c1e1500 */
[----:B------:R3:W5:Y:S01]  /*0720*/  LDG.E.U16 R11, desc[UR4][R22.64] ;  /* 0x00000004160b7981 */ /* 0x000762000c1e1500 */
[----:B-1----:R-:W-:-:S04]  /*0730*/  LEA R16, P1, R13, R4, 0x1 ;  /* 0x000000040d107211 */ /* 0x002fc800078208ff */
[----:B------:R-:W-:Y:S02]  /*0740*/  LEA.HI.X.SX32 R17, R13, R0, 0x1, P1 ;  /* 0x000000000d117211 */ /* 0x000fe400008f0eff */
[C---:B--2---:R-:W-:Y:S01]  /*0750*/  LEA R18, P1, R15.reuse, R4, 0x1 ;  /* 0x000000040f127211 */ /* 0x044fe200078208ff */
[----:B------:R1:W5:Y:S01]  /*0760*/  LDG.E.U16 R13, desc[UR4][R24.64] ;  /* 0x00000004180d7981 */ /* 0x000362000c1e1500 */
[C---:B---3--:R-:W-:Y:S02]  /*0770*/  IMAD R23, R6.reuse, 0x2, R29 ;  /* 0x0000000206177824 */ /* 0x048fe400078e021d */
[----:B------:R-:W-:Y:S01]  /*0780*/  LEA.HI.X.SX32 R19, R15, R0, 0x1, P1 ;  /* 0x000000000f137211 */ /* 0x000fe200008f0eff */
[----:B------:R-:W5:Y:S01]  /*0790*/  LDG.E.U16 R12, desc[UR4][R16.64] ;  /* 0x00000004100c7981 */ /* 0x000f62000c1e1500 */
[-C--:B------:R-:W-:Y:S02]  /*07a0*/  LEA R20, P1, R29, R4.reuse, 0x1 ;  /* 0x000000041d147211 */ /* 0x080fe400078208ff */
[----:B------:R-:W-:Y:S01]  /*07b0*/  LEA R26, P2, R27, R4, 0x1 ;  /* 0x000000041b1a7211 */ /* 0x000fe200078408ff */
[----:B------:R-:W5:Y:S01]  /*07c0*/  LDG.E.U16 R14, desc[UR4][R18.64] ;  /* 0x00000004120e7981 */ /* 0x000f62000c1e1500 */
[----:B-1----:R-:W-:-:S02]  /*07d0*/  LEA R25, R6, R23, 0x1 ;  /* 0x0000001706197211 */ /* 0x002fc400078e08ff */
[----:B------:R-:W-:-:S03]  /*07e0*/  LEA.HI.X.SX32 R21, R29, R0, 0x1, P1 ;  /* 0x000000001d157211 */ /* 0x000fc600008f0eff */
[C---:B------:R-:W-:Y:S01]  /*07f0*/  IMAD R29, R6.reuse, 0x2, R25 ;  /* 0x00000002061d7824 */ /* 0x040fe200078e0219 */
[----:B------:R-:W-:Y:S01]  /*0800*/  LEA.HI.X.SX32 R27, R27, R0, 0x1, P2 ;  /* 0x000000001b1b7211 */ /* 0x000fe200010f0eff */
[----:B------:R-:W5:Y:S02]  /*0810*/  LDG.E.U16 R17, desc[UR4][R20.64] ;  /* 0x0000000414117981 */ /* 0x000f64000c1e1500 */
[C---:B------:R-:W-:Y:S02]  /*0820*/  IMAD R31, R6.reuse, 0x2, R29 ;  /* 0x00000002061f7824 */ /* 0x040fe400078e021d */
[----:B------:R1:W5:Y:S01]  /*0830*/  LDG.E.U16 R15, desc[UR4][R26.64] ;  /* 0x000000041a0f7981 */ /* 0x000362000c1e1500 */
[C---:B------:R-:W-:Y:S02]  /*0840*/  LEA R22, P1, R23.reuse, R4, 0x1 ;  /* 0x0000000417167211 */ /* 0x040fe400078208ff */
[----:B-1----:R-:W-:Y:S02]  /*0850*/  LEA R27, R6, R31, 0x1 ;  /* 0x0000001f061b7211 */ /* 0x002fe400078e08ff */
[----:B------:R-:W-:-:S03]  /*0860*/  LEA.HI.X.SX32 R23, R23, R0, 0x1, P1 ;  /* 0x0000000017177211 */ /* 0x000fc600008f0eff */
[C---:B------:R-:W-:Y:S01]  /*0870*/  IMAD R33, R6.reuse, 0x2, R27 ;  /* 0x0000000206217824 */ /* 0x040fe200078e021b */
[C---:B------:R-:W-:Y:S01]  /*0880*/  LEA R24, P1, R25.reuse, R4, 0x1 ;  /* 0x0000000419187211 */ /* 0x040fe200078208ff */
[----:B------:R1:W5:Y:S02]  /*0890*/  LDG.E.U16 R16, desc[UR4][R22.64] ;  /* 0x0000000416107981 */ /* 0x000364000c1e1500 */
[----:B------:R-:W-:Y:S01]  /*08a0*/  IMAD R35, R6, 0x2, R33 ;  /* 0x0000000206237824 */ /* 0x000fe200078e0221 */
[----:B------:R-:W-:Y:S02]  /*08b0*/  LEA.HI.X.SX32 R25, R25, R0, 0x1, P1 ;  /* 0x0000000019197211 */ /* 0x000fe400008f0eff */
[----:B------:R-:W-:-:S03]  /*08c0*/  LEA R30, P1, R31, R4, 0x1 ;  /* 0x000000041f1e7211 */ /* 0x000fc600078208ff */
[----:B------:R2:W5:Y:S01]  /*08d0*/  LDG.E.U16 R18, desc[UR4][R24.64] ;  /* 0x0000000418127981 */ /* 0x000562000c1e1500 */
[C---:B-1----:R-:W-:Y:S02]  /*08e0*/  LEA R23, R6.reuse, R35, 0x1 ;  /* 0x0000002306177211 */ /* 0x042fe400078e08ff */
[----:B------:R-:W-:Y:S02]  /*08f0*/  LEA.HI.X.SX32 R31, R31, R0, 0x1, P1 ;  /* 0x000000001f1f7211 */ /* 0x000fe400008f0eff */
[-C--:B------:R-:W-:Y:S02]  /*0900*/  LEA R26, P1, R27, R4.reuse, 0x1 ;  /* 0x000000041b1a7211 */ /* 0x080fe400078208ff */
[----:B------:R-:W-:Y:S01]  /*0910*/  LEA R28, P2, R29, R4, 0x1 ;  /* 0x000000041d1c7211 */ /* 0x000fe200078408ff */
[----:B------:R1:W5:Y:S01]  /*0920*/  LDG.E.U16 R21, desc[UR4][R30.64] ;  /* 0x000000041e157981 */ /* 0x000362000c1e1500 */
[----:B--2---:R-:W-:Y:S01]  /*0930*/  IMAD R25, R6, 0x2, R23 ;  /* 0x0000000206197824 */ /* 0x004fe200078e0217 */
[----:B------:R-:W-:-:S02]  /*0940*/  LEA.HI.X.SX32 R27, R27, R0, 0x1, P1 ;  /* 0x000000001b1b7211 */ /* 0x000fc400008f0eff */
[----:B------:R-:W-:Y:S02]  /*0950*/  LEA.HI.X.SX32 R29, R29, R0, 0x1, P2 ;  /* 0x000000001d1d7211 */ /* 0x000fe400010f0eff */
[-C--:B------:R-:W-:Y:S01]  /*0960*/  LEA R32, P1, R33, R4.reuse, 0x1 ;  /* 0x0000000421207211 */ /* 0x080fe200078208ff */
[----:B------:R2:W5:Y:S01]  /*0970*/  LDG.E.U16 R20, desc[UR4][R26.64] ;  /* 0x000000041a147981 */ /* 0x000562000c1e1500 */
[C---:B-1----:R-:W-:Y:S01]  /*0980*/  IMAD R31, R6.reuse, 0x2, R25 ;  /* 0x00000002061f7824 */ /* 0x042fe200078e0219 */
[----:B------:R-:W-:Y:S02]  /*0990*/  LEA R34, P2, R35, R4, 0x1 ;  /* 0x0000000423227211 */ /* 0x000fe400078408ff */
[----:B------:R1:W5:Y:S01]  /*09a0*/  LDG.E.U16 R19, desc[UR4][R28.64] ;  /* 0x000000041c137981 */ /* 0x000362000c1e1500 */
[----:B------:R-:W-:Y:S02]  /*09b0*/  LEA.HI.X.SX32 R33, R33, R0, 0x1, P1 ;  /* 0x0000000021217211 */ /* 0x000fe400008f0eff */
[----:B------:R-:W-:-:S02]  /*09c0*/  LEA R39, R6, R31, 0x1 ;  /* 0x0000001f06277211 */ /* 0x000fc400078e08ff */
[----:B------:R-:W-:Y:S01]  /*09d0*/  LEA.HI.X.SX32 R35, R35, R0, 0x1, P2 ;  /* 0x0000000023237211 */ /* 0x000fe200010f0eff */
[----:B------:R-:W5:Y:S01]  /*09e0*/  LDG.E.U16 R22, desc[UR4][R32.64] ;  /* 0x0000000420167981 */ /* 0x000f62000c1e1500 */
[----:B------:R-:W-:Y:S01]  /*09f0*/  LEA R36, P1, R23, R4, 0x1 ;  /* 0x0000000417247211 */ /* 0x000fe200078208ff */
[----:B--2---:R-:W-:-:S03]  /*0a00*/  IMAD R27, R6, 0x2, R39 ;  /* 0x00000002061b7824 */ /* 0x004fc600078e0227 */
[----:B------:R-:W-:Y:S02]  /*0a10*/  LEA.HI.X.SX32 R37, R23, R0, 0x1, P1 ;  /* 0x0000000017257211 */ /* 0x000fe400008f0eff */
[C---:B-1----:R-:W-:Y:S01]  /*0a20*/  LEA R28, P1, R25.reuse, R4, 0x1 ;  /* 0x00000004191c7211 */ /* 0x042fe200078208ff */
[----:B------:R1:W5:Y:S03]  /*0a30*/  LDG.E.U16 R23, desc[UR4][R34.64] ;  /* 0x0000000422177981 */ /* 0x000366000c1e1500 */
[----:B------:R-:W-:Y:S02]  /*0a40*/  LEA.HI.X.SX32 R29, R25, R0, 0x1, P1 ;  /* 0x00000000191d7211 */ /* 0x000fe400008f0eff */
[----:B------:R2:W5:Y:S01]  /*0a50*/  LDG.E.U16 R25, desc[UR4][R36.64] ;  /* 0x0000000424197981 */ /* 0x000562000c1e1500 */
[----:B-1----:R-:W-:Y:S01]  /*0a60*/  IMAD R35, R6, 0x2, R27 ;  /* 0x0000000206237824 */ /* 0x002fe200078e021b */
[----:B------:R-:W-:-:S02]  /*0a70*/  LEA R30, P1, R31, R4, 0x1 ;  /* 0x000000041f1e7211 */ /* 0x000fc400078208ff */
[----:B------:R-:W5:Y:S02]  /*0a80*/  LDG.E.U16 R24, desc[UR4][R28.64] ;  /* 0x000000041c187981 */ /* 0x000f64000c1e1500 */
[----:B--2---:R-:W-:Y:S02]  /*0a90*/  LEA R37, R6, R35, 0x1 ;  /* 0x0000002306257211 */ /* 0x004fe400078e08ff */
[----:B------:R-:W-:-:S03]  /*0aa0*/  LEA R38, P2, R39, R4, 0x1 ;  /* 0x0000000427267211 */ /* 0x000fc600078408ff */
[C---:B------:R-:W-:Y:S01]  /*0ab0*/  IMAD R41, R6.reuse, 0x2, R37 ;  /* 0x0000000206297824 */ /* 0x040fe200078e0225 */
[-C--:B------:R-:W-:Y:S02]  /*0ac0*/  LEA.HI.X.SX32 R31, R31, R0.reuse, 0x1, P1 ;  /* 0x000000001f1f7211 */ /* 0x080fe400008f0eff */
[----:B------:R-:W-:Y:S01]  /*0ad0*/  LEA.HI.X.SX32 R39, R39, R0, 0x1, P2 ;  /* 0x0000000027277211 */ /* 0x000fe200010f0eff */
[----:B------:R-:W-:Y:S01]  /*0ae0*/  IMAD R43, R6, 0x2, R41 ;  /* 0x00000002062b7824 */ /* 0x000fe200078e0229 */
[C---:B------:R-:W-:Y:S01]  /*0af0*/  LEA R32, P1, R27.reuse, R4, 0x1 ;  /* 0x000000041b207211 */ /* 0x040fe200078208ff */
[----:B------:R-:W5:Y:S03]  /*0b00*/  LDG.E.U16 R26, desc[UR4][R30.64] ;  /* 0x000000041e1a7981 */ /* 0x000f66000c1e1500 */
[----:B------:R-:W-:Y:S02]  /*0b10*/  LEA.HI.X.SX32 R33, R27, R0, 0x1, P1 ;  /* 0x000000001b217211 */ /* 0x000fe400008f0eff */
[----:B------:R1:W5:Y:S01]  /*0b20*/  LDG.E.U16 R27, desc[UR4][R38.64] ;  /* 0x00000004261b7981 */ /* 0x000362000c1e1500 */
[----:B------:R-:W-:-:S02]  /*0b30*/  LEA R34, P1, R35, R4, 0x1 ;  /* 0x0000000423227211 */ /* 0x000fc400078208ff */
[----:B------:R-:W-:Y:S01]  /*0b40*/  LEA R40, P2, R41, R4, 0x1 ;  /* 0x0000000429287211 */ /* 0x000fe200078408ff */
[----:B------:R-:W5:Y:S01]  /*0b50*/  LDG.E.U16 R29, desc[UR4][R32.64] ;  /* 0x00000004201d7981 */ /* 0x000f62000c1e1500 */
        /* <DEDUP_REMOVED lines=9> */
[----:B-1----:R-:W-:Y:S02]  /*0bf0*/  LEA R35, R6, R47, 0x1 ;  /* 0x0000002f06237211 */ /* 0x002fe400078e08ff */
[----:B------:R-:W-:Y:S02]  /*0c00*/  LEA.HI.X.SX32 R43, R43, R0, 0x1, P1 ;  /* 0x000000002b2b7211 */ /* 0x000fe400008f0eff */
[----:B------:R-:W-:-:S03]  /*0c10*/  LEA R38, P1, R39, R4, 0x1 ;  /* 0x0000000427267211 */ /* 0x000fc600078208ff */
[----:B------:R1:W5:Y:S01]  /*0c20*/  LDG.E.U16 R33, desc[UR4][R42.64] ;  /* 0x000000042a217981 */ /* 0x000362000c1e1500 */
[C---:B--2---:R-:W-:Y:S01]  /*0c30*/  IMAD R37, R6.reuse, 0x2, R35 ;  /* 0x0000000206257824 */ /* 0x044fe200078e0223 */
[-C--:B------:R-:W-:Y:S02]  /*0c40*/  LEA.HI.X.SX32 R39, R39, R0.reuse, 0x1, P1 ;  /* 0x0000000027277211 */ /* 0x080fe400008f0eff */
[----:B------:R-:W-:Y:S02]  /*0c50*/  LEA.HI.X.SX32 R41, R41, R0, 0x1, P2 ;  /* 0x0000000029297211 */ /* 0x000fe400010f0eff */
[-C--:B------:R-:W-:Y:S01]  /*0c60*/  LEA R44, P1, R45, R4.reuse, 0x1 ;  /* 0x000000042d2c7211 */ /* 0x080fe200078208ff */
[----:B------:R2:W5:Y:S01]  /*0c70*/  LDG.E.U16 R32, desc[UR4][R38.64] ;  /* 0x0000000426207981 */ /* 0x000562000c1e1500 */
[----:B-1----:R-:W-:Y:S01]  /*0c80*/  IMAD R43, R6, 0x2, R37 ;  /* 0x00000002062b7824 */ /* 0x002fe200078e0225 */
[----:B------:R-:W-:Y:S02]  /*0c90*/  LEA R46, P2, R47, R4, 0x1 ;  /* 0x000000042f2e7211 */ /* 0x000fe400078408ff */
[----:B------:R1:W5:Y:S01]  /*0ca0*/  LDG.E.U16 R31, desc[UR4][R40.64] ;  /* 0x00000004281f7981 */ /* 0x000362000c1e1500 */
[----:B------:R-:W-:-:S02]  /*0cb0*/  LEA.HI.X.SX32 R45, R45, R0, 0x1, P1 ;  /* 0x000000002d2d7211 */ /* 0x000fc400008f0eff */
[C---:B------:R-:W-:Y:S02]  /*0cc0*/  LEA R51, R6.reuse, R43, 0x1 ;  /* 0x0000002b06337211 */ /* 0x040fe400078e08ff */
        /* <DEDUP_REMOVED lines=183> */
[----:B------:R-:W-:Y:S02]  /*1840*/  LEA.HI.X.SX32 R87, R87, R0, 0x1, P1 ;  /* 0x0000000057577211 */ /* 0x000fe400008f0eff */
[----:B------:R-:W-:Y:S02]  /*1850*/  LEA R92, P1, R93, R4, 0x1 ;  /* 0x000000045d5c7211 */ /* 0x000fe400078208ff */
[-C--:B------:R-:W-:Y:S01]  /*1860*/  LEA.HI.X.SX32 R89, R89, R0.reuse, 0x1, P2 ;  /* 0x0000000059597211 */ /* 0x080fe200010f0eff */
[----:B------:R-:W5:Y:S01]  /*1870*/  LDG.E.U16 R80, desc[UR4][R86.64] ;  /* 0x0000000456507981 */ /* 0x000f62000c1e1500 */
[----:B-1----:R-:W-:Y:S01]  /*1880*/  IMAD R91, R6, 0x2, R85 ;  /* 0x00000002065b7824 */ /* 0x002fe200078e0255 */
[----:B------:R-:W-:Y:S02]  /*1890*/  LEA.HI.X.SX32 R93, R93, R0, 0x1, P1 ;  /* 0x000000005d5d7211 */ /* 0x000fe400008f0eff */
[----:B------:R1:W5:Y:S01]  /*18a0*/  LDG.E.U16 R79, desc[UR4][R88.64] ;  /* 0x00000004584f7981 */ /* 0x000362000c1e1500 */
[----:B------:R-:W-:-:S02]  /*18b0*/  LEA R94, P2, R95, R4, 0x1 ;  /* 0x000000045f5e7211 */ /* 0x000fc400078408ff */
[----:B------:R-:W-:Y:S01]  /*18c0*/  LEA R96, P1, R83, R4, 0x1 ;  /* 0x0000000453607211 */ /* 0x000fe200078208ff */
[----:B------:R-:W5:Y:S01]  /*18d0*/  LDG.E.U16 R82, desc[UR4][R92.64] ;  /* 0x000000045c527981 */ /* 0x000f62000c1e1500 */
[C---:B------:R-:W-:Y:S02]  /*18e0*/  LEA R99, R6.reuse, R91, 0x1 ;  /* 0x0000005b06637211 */ /* 0x040fe400078e08ff */
[-C--:B------:R-:W-:Y:S02]  /*18f0*/  LEA.HI.X.SX32 R95, R95, R0.reuse, 0x1, P2 ;  /* 0x000000005f5f7211 */ /* 0x080fe400010f0eff */
[----:B------:R-:W-:Y:S01]  /*1900*/  LEA.HI.X.SX32 R97, R83, R0, 0x1, P1 ;  /* 0x0000000053617211 */ /* 0x000fe200008f0eff */
[----:B------:R-:W-:Y:S01]  /*1910*/  IMAD R101, R6, 0x2, R99 ;  /* 0x0000000206657824 */ /* 0x000fe200078e0263 */
[C---:B-1----:R-:W-:Y:S01]  /*1920*/  LEA R88, P1, R85.reuse, R4, 0x1 ;  /* 0x0000000455587211 */ /* 0x042fe200078208ff */
[----:B------:R1:W5:Y:S03]  /*1930*/  LDG.E.U16 R83, desc[UR4][R94.64] ;  /* 0x000000045e537981 */ /* 0x000366000c1e1500 */
[----:B------:R-:W-:-:S02]  /*1940*/  LEA.HI.X.SX32 R89, R85, R0, 0x1, P1 ;  /* 0x0000000055597211 */ /* 0x000fc400008f0eff */
[-C--:B------:R-:W-:Y:S01]  /*1950*/  LEA R86, P1, R91, R4.reuse, 0x1 ;  /* 0x000000045b567211 */ /* 0x080fe200078208ff */
[----:B------:R2:W5:Y:S01]  /*1960*/  LDG.E.U16 R85, desc[UR4][R96.64] ;  /* 0x0000000460557981 */ /* 0x000562000c1e1500 */
[C---:B-1----:R-:W-:Y:S01]  /*1970*/  IMAD R95, R6.reuse, 0x2, R101 ;  /* 0x00000002065f7824 */ /* 0x042fe200078e0265 */
[----:B------:R-:W-:Y:S02]  /*1980*/  LEA R90, P2, R99, R4, 0x1 ;  /* 0x00000004635a7211 */ /* 0x000fe400078408ff */
[----:B------:R1:W5:Y:S01]  /*1990*/  LDG.E.U16 R84, desc[UR4][R88.64] ;  /* 0x0000000458547981 */ /* 0x000362000c1e1500 */
[----:B------:R-:W-:Y:S02]  /*19a0*/  LEA.HI.X.SX32 R87, R91, R0, 0x1, P1 ;  /* 0x000000005b577211 */ /* 0x000fe400008f0eff */
[----:B------:R-:W-:Y:S02]  /*19b0*/  LEA R98, P1, R101, R4, 0x1 ;  /* 0x0000000465627211 */ /* 0x000fe400078208ff */
[----:B--2---:R-:W-:Y:S01]  /*19c0*/  LEA R97, R6, R95, 0x1 ;  /* 0x0000005f06617211 */ /* 0x004fe200078e08ff */
[----:B------:R-:W5:Y:S01]  /*19d0*/  LDG.E.U16 R92, desc[UR4][R86.64] ;  /* 0x00000004565c7981 */ /* 0x000f62000c1e1500 */
[----:B------:R-:W-:-:S02]  /*19e0*/  LEA.HI.X.SX32 R91, R99, R0, 0x1, P2 ;  /* 0x00000000635b7211 */ /* 0x000fc400010f0eff */
[----:B------:R-:W-:Y:S01]  /*19f0*/  LEA.HI.X.SX32 R99, R101, R0, 0x1, P1 ;  /* 0x0000000065637211 */ /* 0x000fe200008f0eff */
[C---:B------:R-:W-:Y:S01]  /*1a00*/  IMAD R101, R6.reuse, 0x2, R97 ;  /* 0x0000000206657824 */ /* 0x040fe200078e0261 */
[C---:B------:R-:W-:Y:S01]  /*1a10*/  LEA R94, P1, R95.reuse, R4, 0x1 ;  /* 0x000000045f5e7211 */ /* 0x040fe200078208ff */
[----:B------:R2:W5:Y:S02]  /*1a20*/  LDG.E.U16 R93, desc[UR4][R90.64] ;  /* 0x000000045a5d7981 */ /* 0x000564000c1e1500 */
[C---:B------:R-:W-:Y:S01]  /*1a30*/  IMAD R105, R6.reuse, 0x2, R101 ;  /* 0x0000000206697824 */ /* 0x040fe200078e0265 */
[----:B------:R-:W-:Y:S01]  /*1a40*/  LEA.HI.X.SX32 R95, R95, R0, 0x1, P1 ;  /* 0x000000005f5f7211 */ /* 0x000fe200008f0eff */
[----:B------:R3:W5:Y:S01]  /*1a50*/  LDG.E.U16 R103, desc[UR4][R98.64] ;  /* 0x0000000462677981 */ /* 0x000762000c1e1500 */
[-C--:B-1----:R-:W-:Y:S02]  /*1a60*/  LEA R88, P1, R97, R4.reuse, 0x1 ;  /* 0x0000000461587211 */ /* 0x082fe400078208ff */
[----:B------:R-:W-:Y:S01]  /*1a70*/  LEA R96, P2, R101, R4, 0x1 ;  /* 0x0000000465607211 */ /* 0x000fe200078408ff */
[----:B------:R1:W5:Y:S01]  /*1a80*/  LDG.E.U16 R102, desc[UR4][R94.64] ;  /* 0x000000045e667981 */ /* 0x000362000c1e1500 */
[----:B--2---:R-:W-:-:S02]  /*1a90*/  LEA R91, R6, R105, 0x1 ;  /* 0x00000069065b7211 */ /* 0x004fc400078e08ff */
[----:B------:R-:W-:Y:S02]  /*1aa0*/  LEA.HI.X.SX32 R89, R97, R0, 0x1, P1 ;  /* 0x0000000061597211 */ /* 0x000fe400008f0eff */
[----:B------:R-:W-:Y:S01]  /*1ab0*/  LEA R86, P1, R105, R4, 0x1 ;  /* 0x0000000469567211 */ /* 0x000fe200078208ff */
[C---:B---3--:R-:W-:Y:S01]  /*1ac0*/  IMAD R99, R6.reuse, 0x2, R91 ;  /* 0x0000000206637824 */ /* 0x048fe200078e025b */
[-C--:B------:R-:W-:Y:S01]  /*1ad0*/  LEA.HI.X.SX32 R97, R101, R0.reuse, 0x1, P2 ;  /* 0x0000000065617211 */ /* 0x080fe200010f0eff */
[----:B------:R-:W5:Y:S01]  /*1ae0*/  LDG.E.U16 R104, desc[UR4][R88.64] ;  /* 0x0000000458687981 */ /* 0x000f62000c1e1500 */
[----:B------:R-:W-:Y:S01]  /*1af0*/  LEA.HI.X.SX32 R87, R105, R0, 0x1, P1 ;  /* 0x0000000069577211 */ /* 0x000fe200008f0eff */
[----:B------:R-:W-:Y:S01]  /*1b00*/  IMAD R101, R6, 0x2, R99 ;  /* 0x0000000206657824 */ /* 0x000fe200078e0263 */
[C---:B------:R-:W-:Y:S01]  /*1b10*/  LEA R90, P1, R91.reuse, R4, 0x1 ;  /* 0x000000045b5a7211 */ /* 0x040fe200078208ff */
[----:B------:R2:W5:Y:S03]  /*1b20*/  LDG.E.U16 R105, desc[UR4][R96.64] ;  /* 0x0000000460697981 */ /* 0x000566000c1e1500 */
[----:B------:R-:W-:Y:S01]  /*1b30*/  LEA.HI.X.SX32 R91, R91, R0, 0x1, P1 ;  /* 0x000000005b5b7211 */ /* 0x000fe200008f0eff */
[----:B------:R3:W5:Y:S01]  /*1b40*/  LDG.E.U16 R107, desc[UR4][R86.64] ;  /* 0x00000004566b7981 */ /* 0x000762000c1e1500 */
[----:B-1----:R-:W-:-:S02]  /*1b50*/  LEA R94, P1, R99, R4, 0x1 ;  /* 0x00000004635e7211 */ /* 0x002fc400078208ff */
[C---:B------:R-:W-:Y:S01]  /*1b60*/  LEA R111, R6.reuse, R101, 0x1 ;  /* 0x00000065066f7211 */ /* 0x040fe200078e08ff */
[----:B------:R1:W5:Y:S01]  /*1b70*/  LDG.E.U16 R108, desc[UR4][R90.64] ;  /* 0x000000045a6c7981 */ /* 0x000362000c1e1500 */
[----:B------:R-:W-:Y:S02]  /*1b80*/  LEA.HI.X.SX32 R95, R99, R0, 0x1, P1 ;  /* 0x00000000635f7211 */ /* 0x000fe400008f0eff */
[-C--:B------:R-:W-:Y:S01]  /*1b90*/  LEA R98, P2, R101, R4.reuse, 0x1 ;  /* 0x0000000465627211 */ /* 0x080fe200078408ff */
[C---:B--2---:R-:W-:Y:S01]  /*1ba0*/  IMAD R97, R6.reuse, 0x2, R111 ;  /* 0x0000000206617824 */ /* 0x044fe200078e026f */
[----:B------:R-:W-:Y:S01]  /*1bb0*/  LEA R88, P1, R111, R4, 0x1 ;  /* 0x000000046f587211 */ /* 0x000fe200078208ff */
[----:B------:R-:W5:Y:S01]  /*1bc0*/  LDG.E.U16 R109, desc[UR4][R94.64] ;  /* 0x000000045e6d7981 */ /* 0x000f62000c1e1500 */
[-C--:B------:R-:W-:Y:S01]  /*1bd0*/  LEA.HI.X.SX32 R99, R101, R0.reuse, 0x1, P2 ;  /* 0x0000000065637211 */ /* 0x080fe200010f0eff */
[----:B------:R-:W-:Y:S01]  /*1be0*/  IMAD R101, R6, 0x2, R97 ;  /* 0x0000000206657824 */ /* 0x000fe200078e0261 */
[----:B------:R-:W-:-:S02]  /*1bf0*/  LEA.HI.X.SX32 R89, R111, R0, 0x1, P1 ;  /* 0x000000006f597211 */ /* 0x000fc400008f0eff */
[C---:B---3--:R-:W-:Y:S01]  /*1c00*/  LEA R86, P1, R97.reuse, R4, 0x1 ;  /* 0x0000000461567211 */ /* 0x048fe200078208ff */
[----:B------:R2:W5:Y:S03]  /*1c10*/  LDG.E.U16 R106, desc[UR4][R98.64] ;  /* 0x00000004626a7981 */ /* 0x000566000c1e1500 */
[----:B------:R-:W-:Y:S01]  /*1c20*/  LEA.HI.X.SX32 R87, R97, R0, 0x1, P1 ;  /* 0x0000000061577211 */ /* 0x000fe200008f0eff */
[----:B------:R3:W5:Y:S01]  /*1c30*/  LDG.E.U16 R115, desc[UR4][R88.64] ;  /* 0x0000000458737981 */ /* 0x000762000c1e1500 */
[C---:B------:R-:W-:Y:S02]  /*1c40*/  LEA R97, R6.reuse, R101, 0x1 ;  /* 0x0000006506617211 */ /* 0x040fe400078e08ff */
[C---:B-1----:R-:W-:Y:S01]  /*1c50*/  LEA R90, P1, R101.reuse, R4, 0x1 ;  /* 0x00000004655a7211 */ /* 0x042fe200078208ff */
[----:B------:R1:W5:Y:S02]  /*1c60*/  LDG.E.U16 R112, desc[UR4][R86.64] ;  /* 0x0000000456707981 */ /* 0x000364000c1e1500 */
[----:B------:R-:W-:Y:S01]  /*1c70*/  IMAD R111, R6, 0x2, R97 ;  /* 0x00000002066f7824 */ /* 0x000fe200078e0261 */
[----:B------:R-:W-:-:S03]  /*1c80*/  LEA.HI.X.SX32 R91, R101, R0, 0x1, P1 ;  /* 0x00000000655b7211 */ /* 0x000fc600008f0eff */
[C---:B--2---:R-:W-:Y:S01]  /*1c90*/  IMAD R99, R6.reuse, 0x2, R111 ;  /* 0x0000000206637824 */ /* 0x044fe200078e026f */
[C---:B------:R-:W-:Y:S01]  /*1ca0*/  LEA R94, P1, R111.reuse, R4, 0x1 ;  /* 0x000000046f5e7211 */ /* 0x040fe200078208ff */
[----:B------:R2:W5:Y:S03]  /*1cb0*/  LDG.E.U16 R114, desc[UR4][R90.64] ;  /* 0x000000045a727981 */ /* 0x000566000c1e1500 */
[----:B------:R-:W-:Y:S02]  /*1cc0*/  LEA.HI.X.SX32 R95, R111, R0, 0x1, P1 ;  /* 0x000000006f5f7211 */ /* 0x000fe400008f0eff */
[C---:B---3--:R-:W-:Y:S02]  /*1cd0*/  LEA R88, P1, R99.reuse, R4, 0x1 ;  /* 0x0000000463587211 */ /* 0x048fe400078208ff */
[----:B------:R-:W-:Y:S01]  /*1ce0*/  LEA R101, R6, R99, 0x1 ;  /* 0x0000006306657211 */ /* 0x000fe200078e08ff */
[----:B------:R-:W5:Y:S01]  /*1cf0*/  LDG.E.U16 R117, desc[UR4][R94.64] ;  /* 0x000000045e757981 */ /* 0x000f62000c1e1500 */
[----:B------:R-:W-:-:S02]  /*1d00*/  LEA.HI.X.SX32 R89, R99, R0, 0x1, P1 ;  /* 0x0000000063597211 */ /* 0x000fc400008f0eff */
[-C--:B------:R-:W-:Y:S01]  /*1d10*/  LEA R96, P2, R97, R4.reuse, 0x1 ;  /* 0x0000000461607211 */ /* 0x080fe200078408ff */
[C---:B------:R-:W-:Y:S01]  /*1d20*/  IMAD R99, R6.reuse, 0x2, R101 ;  /* 0x0000000206637824 */ /* 0x040fe200078e0265 */
[----:B-1----:R-:W-:Y:S01]  /*1d30*/  LEA R86, P1, R101, R4, 0x1 ;  /* 0x0000000465567211 */ /* 0x002fe200078208ff */
[----:B------:R-:W5:Y:S01]  /*1d40*/  LDG.E.U16 R118, desc[UR4][R88.64] ;  /* 0x0000000458767981 */ /* 0x000f62000c1e1500 */
[-C--:B------:R-:W-:Y:S01]  /*1d50*/  LEA.HI.X.SX32 R97, R97, R0.reuse, 0x1, P2 ;  /* 0x0000000061617211 */ /* 0x080fe200010f0eff */
[----:B------:R-:W-:Y:S01]  /*1d60*/  IMAD R111, R6, 0x2, R99 ;  /* 0x00000002066f7824 */ /* 0x000fe200078e0263 */
[----:B------:R-:W-:-:S03]  /*1d70*/  LEA.HI.X.SX32 R87, R101, R0, 0x1, P1 ;  /* 0x0000000065577211 */ /* 0x000fc600008f0eff */
[----:B------:R1:W5:Y:S01]  /*1d80*/  LDG.E.U16 R116, desc[UR4][R96.64] ;  /* 0x0000000460747981 */ /* 0x000362000c1e1500 */
[-C--:B--2---:R-:W-:Y:S02]  /*1d90*/  LEA R90, P1, R111, R4.reuse, 0x1 ;  /* 0x000000046f5a7211 */ /* 0x084fe400078208ff */
[----:B------:R-:W-:Y:S01]  /*1da0*/  LEA R98, P2, R99, R4, 0x1 ;  /* 0x0000000463627211 */ /* 0x000fe200078408ff */
[----:B------:R2:W5:Y:S01]  /*1db0*/  LDG.E.U16 R119, desc[UR4][R86.64] ;  /* 0x0000000456777981 */ /* 0x000562000c1e1500 */
[----:B------:R-:W-:Y:S02]  /*1dc0*/  LEA.HI.X.SX32 R91, R111, R0, 0x1, P1 ;  /* 0x000000006f5b7211 */ /* 0x000fe400008f0eff */
[----:B-1----:R-:W-:-:S03]  /*1dd0*/  LEA R97, R6, R111, 0x1 ;  /* 0x0000006f06617211 */ /* 0x002fc600078e08ff */
[----:B------:R-:W5:Y:S01]  /*1de0*/  LDG.E.U16 R121, desc[UR4][R90.64] ;  /* 0x000000045a797981 */ /* 0x000f62000c1e1500 */
[----:B------:R-:W-:Y:S01]  /*1df0*/  LEA R94, P1, R97, R4, 0x1 ;  /* 0x00000004615e7211 */ /* 0x000fe200078208ff */
[----:B------:R-:W-:-:S03]  /*1e00*/  IMAD R101, R6, 0x2, R97 ;  /* 0x0000000206657824 */ /* 0x000fc600078e0261 */
[-C--:B------:R-:W-:Y:S01]  /*1e10*/  LEA.HI.X.SX32 R95, R97, R0.reuse, 0x1, P1 ;  /* 0x00000000615f7211 */ /* 0x080fe200008f0eff */
[C---:B------:R-:W-:Y:S01]  /*1e20*/  IMAD R97, R6.reuse, 0x2, R101 ;  /* 0x0000000206617824 */ /* 0x040fe200078e0265 */
[----:B------:R-:W-:Y:S02]  /*1e30*/  LEA.HI.X.SX32 R99, R99, R0, 0x1, P2 ;  /* 0x0000000063637211 */ /* 0x000fe400010f0eff */
[C---:B------:R-:W-:Y:S01]  /*1e40*/  LEA R88, P1, R101.reuse, R4, 0x1 ;  /* 0x0000000465587211 */ /* 0x040fe200078208ff */
[----:B------:R-:W5:Y:S01]  /*1e50*/  LDG.E.U16 R122, desc[UR4][R94.64] ;  /* 0x000000045e7a7981 */ /* 0x000f62000c1e1500 */
[----:B------:R-:W-:Y:S02]  /*1e60*/  LEA R111, R6, R97, 0x1 ;  /* 0x00000061066f7211 */ /* 0x000fe400078e08ff */
[----:B------:R-:W-:Y:S01]  /*1e70*/  LEA.HI.X.SX32 R89, R101, R0, 0x1, P1 ;  /* 0x0000000065597211 */ /* 0x000fe200008f0eff */
[----:B------:R1:W5:Y:S01]  /*1e80*/  LDG.E.U16 R120, desc[UR4][R98.64] ;  /* 0x0000000462787981 */ /* 0x000362000c1e1500 */
[----:B--2---:R-:W-:-:S02]  /*1e90*/  LEA R86, P1, R111, R4, 0x1 ;  /* 0x000000046f567211 */ /* 0x004fc400078208ff */
[----:B------:R-:W-:Y:S01]  /*1ea0*/  LEA R96, P2, R97, R4, 0x1 ;  /* 0x0000000461607211 */ /* 0x000fe200078408ff */
[----:B------:R-:W5:Y:S01]  /*1eb0*/  LDG.E.U16 R123, desc[UR4][R88.64] ;  /* 0x00000004587b7981 */ /* 0x000f62000c1e1500 */
[-C--:B------:R-:W-:Y:S01]  /*1ec0*/  LEA.HI.X.SX32 R87, R111, R0.reuse, 0x1, P1 ;  /* 0x000000006f577211 */ /* 0x080fe200008f0eff */
[----:B-1----:R-:W-:Y:S01]  /*1ed0*/  IMAD R99, R6, 0x2, R111 ;  /* 0x0000000206637824 */ /* 0x002fe200078e026f */
[----:B------:R-:W-:-:S03]  /*1ee0*/  LEA.HI.X.SX32 R97, R97, R0, 0x1, P2 ;  /* 0x0000000061617211 */ /* 0x000fc600010f0eff */
[----:B------:R-:W5:Y:S01]  /*1ef0*/  LDG.E.U16 R125, desc[UR4][R86.64] ;  /* 0x00000004567d7981 */ /* 0x000f62000c1e1500 */
[C---:B------:R-:W-:Y:S01]  /*1f00*/  IMAD R101, R6.reuse, 0x2, R99 ;  /* 0x0000000206657824 */ /* 0x040fe200078e0263 */
[C---:B------:R-:W-:Y:S02]  /*1f10*/  LEA R90, P1, R99.reuse, R4, 0x1 ;  /* 0x00000004635a7211 */ /* 0x040fe400078208ff */
[----:B------:R1:W5:Y:S02]  /*1f20*/  LDG.E.U16 R124, desc[UR4][R96.64] ;  /* 0x00000004607c7981 */ /* 0x000364000c1e1500 */
[----:B------:R-:W-:Y:S02]  /*1f30*/  LEA.HI.X.SX32 R91, R99, R0, 0x1, P1 ;  /* 0x00000000635b7211 */ /* 0x000fe400008f0eff */
[C---:B------:R-:W-:Y:S02]  /*1f40*/  LEA R99, R6.reuse, R101, 0x1 ;  /* 0x0000006506637211 */ /* 0x040fe400078e08ff */
[C---:B------:R-:W-:Y:S01]  /*1f50*/  LEA R94, P1, R101.reuse, R4, 0x1 ;  /* 0x00000004655e7211 */ /* 0x040fe200078208ff */
[----:B------:R2:W5:Y:S02]  /*1f60*/  LDG.E.U16 R126, desc[UR4][R90.64] ;  /* 0x000000045a7e7981 */ /* 0x000564000c1e1500 */
[----:B------:R-:W-:Y:S01]  /*1f70*/  IMAD R111, R6, 0x2, R99 ;  /* 0x00000002066f7824 */ /* 0x000fe200078e0263 */
[----:B------:R-:W-:-:S03]  /*1f80*/  LEA.HI.X.SX32 R95, R101, R0, 0x1, P1 ;  /* 0x00000000655f7211 */ /* 0x000fc600008f0eff */
[C---:B-1----:R-:W-:Y:S01]  /*1f90*/  IMAD R97, R6.reuse, 0x2, R111 ;  /* 0x0000000206617824 */ /* 0x042fe200078e026f */
[C---:B------:R-:W-:Y:S01]  /*1fa0*/  LEA R88, P1, R111.reuse, R4, 0x1 ;  /* 0x000000046f587211 */ /* 0x040fe200078208ff */
[----:B------:R1:W5:Y:S03]  /*1fb0*/  LDG.E.U16 R127, desc[UR4][R94.64] ;  /* 0x000000045e7f7981 */ /* 0x000366000c1e1500 */
[C---:B------:R-:W-:Y:S02]  /*1fc0*/  LEA R87, R6.reuse, R97, 0x1 ;  /* 0x0000006106577211 */ /* 0x040fe400078e08ff */
[----:B------:R-:W-:Y:S02]  /*1fd0*/  LEA.HI.X.SX32 R89, R111, R0, 0x1, P1 ;  /* 0x000000006f597211 */ /* 0x000fe400008f0eff */
[-C--:B------:R-:W-:Y:S01]  /*1fe0*/  LEA R96, P1, R97, R4.reuse, 0x1 ;  /* 0x0000000461607211 */ /* 0x080fe200078208ff */
[C---:B------:R-:W-:Y:S01]  /*1ff0*/  IMAD R111, R6.reuse, 0x2, R87 ;  /* 0x00000002066f7824 */ /* 0x040fe200078e0257 */
[----:B------:R-:W-:Y:S01]  /*2000*/  LEA R98, P2, R99, R4, 0x1 ;  /* 0x0000000463627211 */ /* 0x000fe200078408ff */
[----:B------:R-:W5:Y:S01]  /*2010*/  LDG.E.U16 R129, desc[UR4][R88.64] ;  /* 0x0000000458817981 */ /* 0x000f62000c1e1500 */
[-C--:B------:R-:W-:Y:S01]  /*2020*/  LEA.HI.X.SX32 R97, R97, R0.reuse, 0x1, P1 ;  /* 0x0000000061617211 */ /* 0x080fe200008f0eff */
[----:B--2---:R-:W-:Y:S01]  /*2030*/  IMAD R91, R6, 0x2, R111 ;  /* 0x00000002065b7824 */ /* 0x004fe200078e026f */
[----:B------:R-:W-:-:S02]  /*2040*/  LEA.HI.X.SX32 R99, R99, R0, 0x1, P2 ;  /* 0x0000000063637211 */ /* 0x000fc400010f0eff */
[C---:B------:R-:W-:Y:S01]  /*2050*/  LEA R100, P1, R87.reuse, R4, 0x1 ;  /* 0x0000000457647211 */ /* 0x040fe200078208ff */
[----:B------:R-:W5:Y:S03]  /*2060*/  LDG.E.U16 R130, desc[UR4][R96.64] ;  /* 0x0000000460827981 */ /* 0x000f66000c1e1500 */
[----:B------:R-:W-:Y:S01]  /*2070*/  LEA.HI.X.SX32 R101, R87, R0, 0x1, P1 ;  /* 0x0000000057657211 */ /* 0x000fe200008f0eff */
[----:B------:R2:W5:Y:S01]  /*2080*/  LDG.E.U16 R128, desc[UR4][R98.64] ;  /* 0x0000000462807981 */ /* 0x000562000c1e1500 */
[-C--:B-1----:R-:W-:Y:S02]  /*2090*/  LEA R94, P1, R91, R4.reuse, 0x1 ;  /* 0x000000045b5e7211 */ /* 0x082fe400078208ff */
[----:B------:R-:W-:Y:S01]  /*20a0*/  LEA R86, P2, R111, R4, 0x1 ;  /* 0x000000046f567211 */ /* 0x000fe200078408ff */
[----:B------:R-:W5:Y:S01]  /*20b0*/  LDG.E.U16 R131, desc[UR4][R100.64] ;  /* 0x0000000464837981 */ /* 0x000f62000c1e1500 */
[----:B------:R-:W-:-:S02]  /*20c0*/  LEA.HI.X.SX32 R95, R91, R0, 0x1, P1 ;  /* 0x000000005b5f7211 */ /* 0x000fc400008f0eff */
[----:B--2---:R-:W-:-:S03]  /*20d0*/  LEA R99, R6, R91, 0x1 ;  /* 0x0000005b06637211 */ /* 0x004fc600078e08ff */
[----:B------:R-:W5:Y:S01]  /*20e0*/  LDG.E.U16 R135, desc[UR4][R94.64] ;  /* 0x000000045e877981 */ /* 0x000f62000c1e1500 */
[----:B------:R-:W-:Y:S01]  /*20f0*/  LEA R90, P1, R99, R4, 0x1 ;  /* 0x00000004635a7211 */ /* 0x000fe200078208ff */
[----:B------:R-:W-:-:S03]  /*2100*/  IMAD R89, R6, 0x2, R99 ;  /* 0x0000000206597824 */ /* 0x000fc600078e0263 */
[-C--:B------:R-:W-:Y:S01]  /*2110*/  LEA.HI.X.SX32 R91, R99, R0.reuse, 0x1, P1 ;  /* 0x00000000635b7211 */ /* 0x080fe200008f0eff */
[C---:B------:R-:W-:Y:S01]  /*2120*/  IMAD R99, R6.reuse, 0x2, R89 ;  /* 0x0000000206637824 */ /* 0x040fe200078e0259 */
[----:B------:R-:W-:Y:S02]  /*2130*/  LEA.HI.X.SX32 R87, R111, R0, 0x1, P2 ;  /* 0x000000006f577211 */ /* 0x000fe400010f0eff */
[----:B------:R-:W-:Y:S01]  /*2140*/  LEA R96, P1, R89, R4, 0x1 ;  /* 0x0000000459607211 */ /* 0x000fe200078208ff */
[----:B------:R-:W5:Y:S01]  /*2150*/  LDG.E.U16 R136, desc[UR4][R90.64] ;  /* 0x000000045a887981 */ /* 0x000f62000c1e1500 */
[----:B------:R-:W-:-:S03]  /*2160*/  LEA R111, R6, R99, 0x1 ;  /* 0x00000063066f7211 */ /* 0x000fc600078e08ff */
[----:B------:R1:W5:Y:S01]  /*2170*/  LDG.E.U16 R133, desc[UR4][R86.64] ;  /* 0x0000000456857981 */ /* 0x000362000c1e1500 */
[----:B------:R-:W-:Y:S02]  /*2180*/  LEA R88, P2, R99, R4, 0x1 ;  /* 0x0000000463587211 */ /* 0x000fe400078408ff */
[----:B------:R-:W-:Y:S02]  /*2190*/  LEA.HI.X.SX32 R97, R89, R0, 0x1, P1 ;  /* 0x0000000059617211 */ /* 0x000fe400008f0eff */
[----:B------:R-:W-:Y:S01]  /*21a0*/  LEA R98, P1, R111, R4, 0x1 ;  /* 0x000000046f627211 */ /* 0x000fe200078208ff */
[C---:B-1----:R-:W-:Y:S01]  /*21b0*/  IMAD R87, R6.reuse, 0x2, R111 ;  /* 0x0000000206577824 */ /* 0x042fe200078e026f */
[-C--:B------:R-:W-:Y:S01]  /*21c0*/  LEA.HI.X.SX32 R89, R99, R0.reuse, 0x1, P2 ;  /* 0x0000000063597211 */ /* 0x080fe200010f0eff */
[----:B------:R-:W5:Y:S02]  /*21d0*/  LDG.E.U16 R137, desc[UR4][R96.64] ;  /* 0x0000000460897981 */ /* 0x000f64000c1e1500 */
[----:B------:R-:W-:Y:S01]  /*21e0*/  IMAD R95, R6, 0x2, R87 ;  /* 0x00000002065f7824 */ /* 0x000fe200078e0257 */
[----:B------:R-:W-:Y:S01]  /*21f0*/  LEA.HI.X.SX32 R99, R111, R0, 0x1, P1 ;  /* 0x000000006f637211 */ /* 0x000fe200008f0eff */
[----:B------:R1:W5:Y:S01]  /*2200*/  LDG.E.U16 R140, desc[UR4][R88.64] ;  /* 0x00000004588c7981 */ /* 0x000362000c1e1500 */
[----:B------:R-:W-:-:S02]  /*2210*/  LEA R86, P1, R87, R4, 0x1 ;  /* 0x0000000457567211 */ /* 0x000fc400078208ff */
[C---:B------:R-:W-:Y:S01]  /*2220*/  LEA R111, R6.reuse, R95, 0x1 ;  /* 0x0000005f066f7211 */ /* 0x040fe200078e08ff */
[----:B------:R2:W5:Y:S01]  /*2230*/  LDG.E.U16 R139, desc[UR4][R98.64] ;  /* 0x00000004628b7981 */ /* 0x000562000c1e1500 */
[----:B------:R-:W-:Y:S02]  /*2240*/  LEA.HI.X.SX32 R87, R87, R0, 0x1, P1 ;  /* 0x0000000057577211 */ /* 0x000fe400008f0eff */
[-C--:B------:R-:W-:Y:S01]  /*2250*/  LEA R100, P1, R95, R4.reuse, 0x1 ;  /* 0x000000045f647211 */ /* 0x080fe200078208ff */
[C---:B------:R-:W-:Y:S01]  /*2260*/  IMAD R113, R6.reuse, 0x2, R111 ;  /* 0x0000000206717824 */ /* 0x040fe200078e026f */
[----:B------:R-:W-:Y:S01]  /*2270*/  LEA R90, P2, R111, R4, 0x1 ;  /* 0x000000046f5a7211 */ /* 0x000fe200078408ff */
[----:B------:R3:W5:Y:S01]  /*2280*/  LDG.E.U16 R138, desc[UR4][R86.64] ;  /* 0x00000004568a7981 */ /* 0x000762000c1e1500 */
[----:B------:R-:W-:Y:S01]  /*2290*/  LEA.HI.X.SX32 R101, R95, R0, 0x1, P1 ;  /* 0x000000005f657211 */ /* 0x000fe200008f0eff */
[----:B-1----:R-:W-:Y:S01]  /*22a0*/  IMAD R89, R6, 0x2, R113 ;  /* 0x0000000206597824 */ /* 0x002fe200078e0271 */
[----:B------:R-:W-:-:S02]  /*22b0*/  LEA R96, P1, R113, R4, 0x1 ;  /* 0x0000000471607211 */ /* 0x000fc400078208ff */
[-C--:B------:R-:W-:Y:S01]  /*22c0*/  LEA.HI.X.SX32 R91, R111, R0.reuse, 0x1, P2 ;  /* 0x000000006f5b7211 */ /* 0x080fe200010f0eff */
[----:B------:R1:W5:Y:S01]  /*22d0*/  LDG.E.U16 R100, desc[UR4][R100.64] ;  /* 0x0000000464647981 */ /* 0x000362000c1e1500 */
[----:B------:R-:W-:Y:S02]  /*22e0*/  LEA.HI.X.SX32 R97, R113, R0, 0x1, P1 ;  /* 0x0000000071617211 */ /* 0x000fe400008f0eff */
[C---:B------:R-:W-:Y:S01]  /*22f0*/  LEA R94, P1, R89.reuse, R4, 0x1 ;  /* 0x00000004595e7211 */ /* 0x040fe200078208ff */
[----:B------:R4:W5:Y:S01]  /*2300*/  LDG.E.U16 R141, desc[UR4][R90.64] ;  /* 0x000000045a8d7981 */ /* 0x000962000c1e1500 */
[C---:B--2---:R-:W-:Y:S02]  /*2310*/  LEA R99, R6.reuse, R89, 0x1 ;  /* 0x0000005906637211 */ /* 0x044fe400078e08ff */
[----:B------:R-:W-:Y:S01]  /*2320*/  LEA.HI.X.SX32 R95, R89, R0, 0x1, P1 ;  /* 0x00000000595f7211 */ /* 0x000fe200008f0eff */
[----:B------:R2:W5:Y:S02]  /*2330*/  LDG.E.U16 R143, desc[UR4][R96.64] ;  /* 0x00000004608f7981 */ /* 0x000564000c1e1500 */
[C---:B------:R-:W-:Y:S01]  /*2340*/  IMAD R89, R6.reuse, 0x2, R99 ;  /* 0x0000000206597824 */ /* 0x040fe200078e0263 */
[-C--:B------:R-:W-:Y:S01]  /*2350*/  LEA R98, P1, R99, R4.reuse, 0x1 ;  /* 0x0000000463627211 */ /* 0x080fe200078208ff */
[----:B------:R0:W5:Y:S02]  /*2360*/  LDG.E.U16 R142, desc[UR4][R94.64] ;  /* 0x000000045e8e7981 */ /* 0x000164000c1e1500 */
[----:B------:R-:W-:Y:S01]  /*2370*/  IMAD R111, R6, 0x2, R89 ;  /* 0x00000002066f7824 */ /* 0x000fe200078e0259 */
[----:B---3--:R-:W-:-:S04]  /*2380*/  LEA R86, P2, R89, R4, 0x1 ;  /* 0x0000000459567211 */ /* 0x008fc800078408ff */
[C---:B-1----:R-:W-:Y:S02]  /*2390*/  LEA R101, R6.reuse, R111, 0x1 ;  /* 0x0000006f06657211 */ /* 0x042fe400078e08ff */
[----:B------:R-:W-:Y:S02]  /*23a0*/  LEA.HI.X.SX32 R99, R99, R0, 0x1, P1 ;  /* 0x0000000063637211 */ /* 0x000fe400008f0eff */
[----:B------:R-:W-:Y:S01]  /*23b0*/  LEA R88, P1, R111, R4, 0x1 ;  /* 0x000000046f587211 */ /* 0x000fe200078208ff */
[C---:B------:R-:W-:Y:S01]  /*23c0*/  IMAD R113, R6.reuse, 0x2, R101 ;  /* 0x0000000206717824 */ /* 0x040fe200078e0265 */
[-C--:B------:R-:W-:Y:S01]  /*23d0*/  LEA.HI.X.SX32 R87, R89, R0.reuse, 0x1, P2 ;  /* 0x0000000059577211 */ /* 0x080fe200010f0eff */
[----:B------:R-:W5:Y:S01]  /*23e0*/  LDG.E.U16 R98, desc[UR4][R98.64] ;  /* 0x0000000462627981 */ /* 0x000f62000c1e1500 */
[----:B------:R-:W-:Y:S01]  /*23f0*/  LEA.HI.X.SX32 R89, R111, R0, 0x1, P1 ;  /* 0x000000006f597211 */ /* 0x000fe200008f0eff */
[----:B------:R-:W-:Y:S01]  /*2400*/  IMAD R111, R6, 0x2, R113 ;  /* 0x00000002066f7824 */ /* 0x000fe200078e0271 */
[-C--:B----4-:R-:W-:Y:S01]  /*2410*/  LEA R90, P1, R101, R4.reuse, 0x1 ;  /* 0x00000004655a7211 */ /* 0x090fe200078208ff */
[----:B------:R1:W5:Y:S01]  /*2420*/  LDG.E.U16 R86, desc[UR4][R86.64] ;  /* 0x0000000456567981 */ /* 0x000362000c1e1500 */
[----:B--2---:R-:W-:-:S02]  /*2430*/  LEA R96, P2, R113, R4, 0x1 ;  /* 0x0000000471607211 */ /* 0x004fc400078408ff */
[----:B------:R-:W-:Y:S01]  /*2440*/  LEA.HI.X.SX32 R91, R101, R0, 0x1, P1 ;  /* 0x00000000655b7211 */ /* 0x000fe200008f0eff */
[----:B------:R2:W5:Y:S01]  /*2450*/  LDG.E.U16 R89, desc[UR4][R88.64] ;  /* 0x0000000458597981 */ /* 0x000562000c1e1500 */
[----:B0-----:R-:W-:Y:S02]  /*2460*/  LEA R94, P1, R111, R4, 0x1 ;  /* 0x000000046f5e7211 */ /* 0x001fe400078208ff */
[-C--:B------:R-:W-:Y:S01]  /*2470*/  LEA.HI.X.SX32 R97, R113, R0.reuse, 0x1, P2 ;  /* 0x0000000071617211 */ /* 0x080fe200010f0eff */
[----:B------:R2:W5:Y:S01]  /*2480*/  LDG.E.U16 R90, desc[UR4][R90.64] ;  /* 0x000000045a5a7981 */ /* 0x000562000c1e1500 */
[----:B------:R-:W-:Y:S02]  /*2490*/  LEA.HI.X.SX32 R95, R111, R0, 0x1, P1 ;  /* 0x000000006f5f7211 */ /* 0x000fe400008f0eff */
[----:B-1----:R-:W-:Y:S01]  /*24a0*/  SHF.R.S32.HI R87, RZ, 0x6, R144 ;  /* 0x00000006ff577819 */ /* 0x002fe20000011490 */
[----:B------:R2:W5:Y:S01]  /*24b0*/  LDG.E.U16 R96, desc[UR4][R96.64] ;  /* 0x0000000460607981 */ /* 0x000562000c1e1500 */
[----:B------:R-:W-:-:S02]  /*24c0*/  LOP3.LUT R134, R144, 0x3f, RZ, 0xc0, !PT ;  /* 0x0000003f90867812 */ /* 0x000fc400078ec0ff */
[----:B------:R-:W-:Y:S01]  /*24d0*/  SHF.R.U32.HI R0, RZ, 0x5, R144 ;  /* 0x00000005ff007819 */ /* 0x000fe20000011690 */
[----:B------:R2:W5:Y:S01]  /*24e0*/  LDG.E.U16 R94, desc[UR4][R94.64] ;  /* 0x000000045e5e7981 */ /* 0x000562000c1e1500 */
[----:B------:R-:W-:Y:S02]  /*24f0*/  SGXT R87, R87, 0x1 ;  /* 0x000000015757781a */ /* 0x000fe40000000200 */
[----:B------:R-:W-:Y:S02]  /*2500*/  SHF.L.U32 R134, R134, 0x1, RZ ;  /* 0x0000000186867819 */ /* 0x000fe400000006ff */
[----:B------:R-:W-:Y:S02]  /*2510*/  R2UR UR7, R0 ;  /* 0x00000000000772ca */ /* 0x000fe400000e0000 */
[----:B------:R-:W-:Y:S02]  /*2520*/  R2UR UR67, R110 ;  /* 0x000000006e4372ca */ /* 0x000fe400000e0000 */
[----:B------:R-:W-:Y:S01]  /*2530*/  LOP3.LUT R132, R134, 0x90, R87, 0x78, !PT ;  /* 0x0000009086847812 */ /* 0x000fe200078e7857 */
[----:B--2---:R-:W-:-:S12]  /*2540*/  @P0 BRA `(.L_x_5) ;  /* 0x0000000000180947 */ /* 0x004fd80003800000 */
[----:B------:R-:W-:Y:S01]  /*2550*/  ELECT P1, URZ, PT ;  /* 0x0000000000ff782f */ /* 0x000fe20003820000 */
[----:B------:R-:W-:Y:S01]  /*2560*/  IMAD.MOV.U32 R0, RZ, RZ, 0x1 ;  /* 0x00000001ff007424 */ /* 0x000fe200078e00ff */
[----:B------:R-:W-:Y:S01]  /*2570*/  UMOV UR6, 0x40 ;  /* 0x0000004000067882 */ /* 0x000fe20000000000 */
[----:B------:R-:W-:Y:S01]  /*2580*/  UVIRTCOUNT.DEALLOC.SMPOOL 0x80 ;  /* 0x000000800000784c */ /* 0x000fe20000000000 */
[----:B------:R-:W-:-:S09]  /*2590*/  ULEA UR6, UR8, UR6, 0x18 ;  /* 0x0000000608067291 */ /* 0x000fd2000f8ec0ff */
[----:B------:R0:W-:Y:S03]  /*25a0*/  @P1 STS.U8 [UR6], R0 ;  /* 0x00000000ff001988 */ /* 0x0001e60008000006 */
.L_x_5:
[----:B-----5:R1:W-:Y:S01]  /*25b0*/  STS.U16 [R132+UR66], R3 ;  /* 0x0000000384007988 */ /* 0x0203e20008000442 */
[----:B------:R-:W2:Y:S01]  /*25c0*/  LDC.64 R216, c[0x0][0x3c0] ;  /* 0x0000f000ffd87b82 */ /* 0x000ea20000000a00 */
[----:B------:R-:W-:Y:S01]  /*25d0*/  USHF.L.U32 UR6, UR7, 0x15, URZ ;  /* 0x0000001507067899 */ /* 0x000fe200080006ff */
[C---:B------:R-:W-:Y:S01]  /*25e0*/  LOP3.LUT R4, R132.reuse, 0x60, RZ, 0x3c, !PT ;  /* 0x0000006084047812 */ /* 0x040fe200078e3cff */
[----:B------:R3:W-:Y:S01]  /*25f0*/  STS.U16 [R132+UR66+0x400], R9 ;  /* 0x0004000984007988 */ /* 0x0007e20008000442 */
[----:B------:R-:W-:Y:S01]  /*2600*/  UMOV UR10, 0x1 ;  /* 0x00000001000a7882 */ /* 0x000fe20000000000 */
[----:B------:R-:W-:Y:S01]  /*2610*/  ULOP3.LUT UR6, UR6, 0x600000, URZ, 0xc0, !UPT ;  /* 0x0060000006067892 */ /* 0x000fe2000f8ec0ff */
[----:B------:R-:W-:Y:S01]  /*2620*/  PRMT R6, RZ, 0x7610, R6 ;  /* 0x00007610ff067816 */ /* 0x000fe20000000006 */
[----:B------:R4:W-:Y:S01]  /*2630*/  STS.U16 [R132+UR66+0x800], R13 ;  /* 0x0008000d84007988 */ /* 0x0009e20008000442 */
[----:B------:R-:W0:Y:S01]  /*2640*/  S2UR UR13, SR_CTAID.Y ;  /* 0x00000000000d79c3 */ /* 0x000e220000002600 */
[C---:B-1----:R-:W-:Y:S01]  /*2650*/  LOP3.LUT R3, R132.reuse, 0x20, RZ, 0x3c, !PT ;  /* 0x0000002084037812 */ /* 0x042fe200078e3cff */
[----:B------:R-:W-:Y:S01]  /*2660*/  UIADD3 UR69, UPT, UPT, UR67, UR6, URZ ;  /* 0x0000000643457290 */ /* 0x000fe2000fffe0ff */
[----:B------:R1:W-:Y:S01]  /*2670*/  STS.U16 [R132+UR66+0xc00], R17 ;  /* 0x000c001184007988 */ /* 0x0003e20008000442 */
[----:B------:R-:W0:Y:S01]  /*2680*/  LDCU UR64, c[0x0][0x3f0] ;  /* 0x00007e00ff4077ac */ /* 0x000e220008000800 */
[----:B---3--:R-:W-:-:S02]  /*2690*/  LOP3.LUT R9, R132, 0x40, RZ, 0x3c, !PT ;  /* 0x0000004084097812 */ /* 0x008fc400078e3cff */
[----:B------:R3:W-:Y:S01]  /*26a0*/  STS.U16 [R132+UR66+0x1000], R21 ;  /* 0x0010001584007988 */ /* 0x0007e20008000442 */
[----:B------:R-:W-:Y:S01]  /*26b0*/  UIADD3 UR68, UPT, UPT, UR66, 0xe000, URZ ;  /* 0x0000e00042447890 */ /* 0x000fe2000fffe0ff */
[----:B------:R-:W0:Y:S01]  /*26c0*/  LDC R249, c[0x0][0x3c4] ;  /* 0x0000f100fff97b82 */ /* 0x000e220000000800 */
[----:B----4-:R-:W-:Y:S01]  /*26d0*/  PRMT R13, RZ, 0x7610, R13 ;  /* 0x00007610ff0d7816 */ /* 0x010fe2000000000d */
[----:B------:R-:W-:Y:S01]  /*26e0*/  STS.U16 [R132+UR66+0x1400], R25 ;  /* 0x0014001984007988 */ /* 0x000fe20008000442 */
[----:B------:R-:W4:Y:S01]  /*26f0*/  LDCU UR73, c[0x0][0x3d4] ;  /* 0x00007a80ff4977ac */ /* 0x000f220008000800 */
[----:B-1----:R-:W-:Y:S02]  /*2700*/  PRMT R17, RZ, 0x7610, R17 ;  /* 0x00007610ff117816 */ /* 0x002fe40000000011 */
[----:B------:R1:W-:Y:S01]  /*2710*/  STS.U16 [R132+UR66+0x1800], R29 ;  /* 0x0018001d84007988 */ /* 0x0003e20008000442 */
[C---:B--2---:R-:W-:Y:S01]  /*2720*/  SHF.L.U32 R229, R217.reuse, 0x1, RZ ;  /* 0x00000001d9e57819 */ /* 0x044fe200000006ff */
[----:B------:R-:W2:Y:S01]  /*2730*/  LDC R239, c[0x0][0x3c4] ;  /* 0x0000f100ffef7b82 */ /* 0x000ea20000000800 */
[C---:B------:R-:W-:Y:S01]  /*2740*/  IMAD R225, R217.reuse, 0x3, RZ ;  /* 0x00000003d9e17824 */ /* 0x040fe200078e02ff */
[----:B------:R0:W-:Y:S01]  /*2750*/  STS.U16 [R132+UR66+0x1c00], R33 ;  /* 0x001c002184007988 */ /* 0x0001e20008000442 */
[----:B---3--:R-:W-:Y:S01]  /*2760*/  PRMT R21, RZ, 0x7610, R21 ;  /* 0x00007610ff157816 */ /* 0x008fe20000000015 */
[C---:B------:R-:W-:Y:S01]  /*2770*/  IMAD.SHL.U32 R221, R217.reuse, 0x4, RZ ;  /* 0x00000004d9dd7824 */ /* 0x040fe200078e00ff */
[----:B0-----:R-:W-:Y:S01]  /*2780*/  UISETP.GT.AND UP0, UPT, UR64, URZ, UPT ;  /* 0x000000ff4000728c */ /* 0x001fe2000bf04270 */
[----:B------:R0:W-:Y:S01]  /*2790*/  STS.U16 [R132+UR66+0x2000], R37 ;  /* 0x0020002584007988 */ /* 0x0001e20008000442 */
[----:B------:R-:W-:Y:S01]  /*27a0*/  IMAD R0, R216, UR13, RZ ;  /* 0x0000000dd8007c24 */ /* 0x000fe2000f8e02ff */
[----:B------:R-:W3:Y:S01]  /*27b0*/  LDC R245, c[0x0][0x3c4] ;  /* 0x0000f100fff57b82 */ /* 0x000ee20000000800 */
[----:B-1----:R-:W-:Y:S01]  /*27c0*/  PRMT R29, RZ, 0x7610, R29 ;  /* 0x00007610ff1d7816 */ /* 0x002fe2000000001d */
[----:B------:R1:W-:Y:S01]  /*27d0*/  STS.U16 [R132+UR66+0x2400], R41 ;  /* 0x0024002984007988 */ /* 0x0003e20008000442 */
[----:B------:R-:W-:Y:S01]  /*27e0*/  PRMT R25, RZ, 0x7610, R25 ;  /* 0x00007610ff197816 */ /* 0x000fe20000000019 */
[----:B------:R-:W-:Y:S01]  /*27f0*/  IMAD R217, R217, 0x5, RZ ;  /* 0x00000005d9d97824 */ /* 0x000fe200078e02ff */
[----:B------:R-:W-:Y:S01]  /*2800*/  PRMT R33, RZ, 0x7610, R33 ;  /* 0x00007610ff217816 */ /* 0x000fe20000000021 */
[----:B------:R1:W-:Y:S01]  /*2810*/  STS.U16 [R132+UR66+0x2800], R45 ;  /* 0x0028002d84007988 */ /* 0x0003e20008000442 */
[----:B------:R-:W2:Y:S01]  /*2820*/  LDCU UR11, c[0x0][0x3d8] ;  /* 0x00007b00ff0b77ac */ /* 0x000ea20008000800 */
[----:B------:R-:W4:Y:S01]  /*2830*/  LDC R235, c[0x0][0x3c4] ;  /* 0x0000f100ffeb7b82 */ /* 0x000f220000000800 */
[----:B0-----:R-:W-:Y:S01]  /*2840*/  PRMT R37, RZ, 0x7610, R37 ;  /* 0x00007610ff257816 */ /* 0x001fe20000000025 */
[----:B------:R0:W-:Y:S01]  /*2850*/  STS.U16 [R132+UR66+0x2c00], R49 ;  /* 0x002c003184007988 */ /* 0x0001e20008000442 */
[----:B------:R-:W-:Y:S01]  /*2860*/  IMAD R249, R249, 0x6, RZ ;  /* 0x00000006f9f97824 */ /* 0x000fe200078e02ff */
[----:B------:R-:W0:Y:S02]  /*2870*/  LDCU UR12, c[0x0][0x3d8] ;  /* 0x00007b00ff0c77ac */ /* 0x000e240008000800 */
[----:B------:R0:W-:Y:S02]  /*2880*/  STS.U16 [R132+UR66+0x3000], R53 ;  /* 0x0030003584007988 */ /* 0x0001e40008000442 */
[----:B-1----:R-:W1:Y:S01]  /*2890*/  LDC R41, c[0x0][0x3c4] ;  /* 0x0000f100ff297b82 */ /* 0x002e620000000800 */
[----:B--2---:R-:W-:Y:S01]  /*28a0*/  IMAD R239, R239, 0xe, RZ ;  /* 0x0000000eefef7824 */ /* 0x004fe200078e02ff */
[----:B------:R2:W-:Y:S04]  /*28b0*/  STS.U16 [R132+UR66+0x3400], R57 ;  /* 0x0034003984007988 */ /* 0x0005e80008000442 */
[----:B------:R0:W-:Y:S02]  /*28c0*/  STS.U16 [R132+UR66+0x3800], R61 ;  /* 0x0038003d84007988 */ /* 0x0001e40008000442 */
[----:B------:R-:W2:Y:S01]  /*28d0*/  LDC R45, c[0x0][0x3c4] ;  /* 0x0000f100ff2d7b82 */ /* 0x000ea20000000800 */
[----:B---3--:R-:W-:Y:S01]  /*28e0*/  IMAD R245, R245, 0x7, RZ ;  /* 0x00000007f5f57824 */ /* 0x008fe200078e02ff */
[----:B------:R3:W-:Y:S04]  /*28f0*/  STS.U16 [R132+UR66+0x3c00], R65 ;  /* 0x003c004184007988 */ /* 0x0007e80008000442 */
[----:B------:R1:W-:Y:S02]  /*2900*/  STS.U16 [R132+UR66+0x4000], R69 ;  /* 0x0040004584007988 */ /* 0x0003e40008000442 */
[----:B0-----:R-:W0:Y:S01]  /*2910*/  LDC R49, c[0x0][0x3c4] ;  /* 0x0000f100ff317b82 */ /* 0x001e220000000800 */
[----:B----4-:R-:W-:Y:S01]  /*2920*/  IMAD R235, R235, 0xf, RZ ;  /* 0x0000000febeb7824 */ /* 0x010fe200078e02ff */
[----:B------:R4:W-:Y:S04]  /*2930*/  STS.U16 [R132+UR66+0x4400], R73 ;  /* 0x0044004984007988 */ /* 0x0009e80008000442 */
[----:B------:R0:W-:Y:S01]  /*2940*/  STS.U16 [R132+UR66+0x4800], R77 ;  /* 0x0048004d84007988 */ /* 0x0001e20008000442 */
[----:B-1----:R-:W-:Y:S01]  /*2950*/  IMAD R41, R41, 0x9, RZ ;  /* 0x0000000929297824 */ /* 0x002fe200078e02ff */
[----:B------:R-:W1:Y:S02]  /*2960*/  LDC R53, c[0x0][0x3d8] ;  /* 0x0000f600ff357b82 */ /* 0x000e640000000800 */
[----:B------:R0:W-:Y:S04]  /*2970*/  STS.U16 [R132+UR66+0x4c00], R81 ;  /* 0x004c005184007988 */ /* 0x0001e80008000442 */
[----:B------:R-:W-:Y:S01]  /*2980*/  STS.U16 [R132+UR66+0x5000], R85 ;  /* 0x0050005584007988 */ /* 0x000fe20008000442 */
[----:B--2---:R-:W-:Y:S01]  /*2990*/  IMAD R45, R45, 0xb, RZ ;  /* 0x0000000b2d2d7824 */ /* 0x004fe200078e02ff */
[----:B------:R-:W2:Y:S02]  /*29a0*/  LDC R57, c[0x0][0x3d8] ;  /* 0x0000f600ff397b82 */ /* 0x000ea40000000800 */
[----:B------:R-:W-:Y:S04]  /*29b0*/  STS.U16 [R132+UR66+0x5400], R103 ;  /* 0x0054006784007988 */ /* 0x000fe80008000442 */
[----:B------:R-:W-:Y:S01]  /*29c0*/  STS.U16 [R132+UR66+0x5800], R107 ;  /* 0x0058006b84007988 */ /* 0x000fe20008000442 */
[----:B0-----:R-:W-:Y:S01]  /*29d0*/  IMAD R49, R49, 0xd, RZ ;  /* 0x0000000d31317824 */ /* 0x001fe200078e02ff */
[----:B------:R-:W0:Y:S02]  /*29e0*/  LDC R61, c[0x0][0x3d8] ;  /* 0x0000f600ff3d7b82 */ /* 0x000e240000000800 */
[----:B------:R-:W-:Y:S04]  /*29f0*/  STS.U16 [R132+UR66+0x5c00], R115 ;  /* 0x005c007384007988 */ /* 0x000fe80008000442 */
[----:B------:R-:W-:Y:S02]  /*2a00*/  STS.U16 [R132+UR66+0x6000], R117 ;  /* 0x0060007584007988 */ /* 0x000fe40008000442 */
[----:B---3--:R-:W3:Y:S02]  /*2a10*/  LDC R65, c[0x0][0x3d8] ;  /* 0x0000f600ff417b82 */ /* 0x008ee40000000800 */
[----:B------:R-:W-:Y:S04]  /*2a20*/  STS.U16 [R132+UR66+0x6400], R121 ;  /* 0x0064007984007988 */ /* 0x000fe80008000442 */
[----:B------:R-:W-:Y:S02]  /*2a30*/  STS.U16 [R132+UR66+0x6800], R125 ;  /* 0x0068007d84007988 */ /* 0x000fe40008000442 */
[----:B------:R-:W0:Y:S02]  /*2a40*/  LDC R69, c[0x0][0x3d8] ;  /* 0x0000f600ff457b82 */ /* 0x000e240000000800 */
[----:B------:R-:W-:Y:S04]  /*2a50*/  STS.U16 [R132+UR66+0x6c00], R129 ;  /* 0x006c008184007988 */ /* 0x000fe80008000442 */
[----:B------:R-:W-:Y:S02]  /*2a60*/  STS.U16 [R132+UR66+0x7000], R135 ;  /* 0x0070008784007988 */ /* 0x000fe40008000442 */
[----:B----4-:R-:W4:Y:S02]  /*2a70*/  LDC R73, c[0x0][0x3d8] ;  /* 0x0000f600ff497b82 */ /* 0x010f240000000800 */
[----:B------:R-:W-:Y:S04]  /*2a80*/  STS.U16 [R132+UR66+0x7400], R139 ;  /* 0x0074008b84007988 */ /* 0x000fe80008000442 */
[----:B------:R-:W-:Y:S02]  /*2a90*/  STS.U16 [R132+UR66+0x7800], R143 ;  /* 0x0078008f84007988 */ /* 0x000fe40008000442 */
[----:B------:R-:W0:Y:S02]  /*2aa0*/  LDC R77, c[0x0][0x3d8] ;  /* 0x0000f600ff4d7b82 */ /* 0x000e240000000800 */
[----:B------:R-:W-:Y:S04]  /*2ab0*/  STS.U16 [R132+UR66+0x7c00], R89 ;  /* 0x007c005984007988 */ /* 0x000fe80008000442 */
[----:B------:R1:W-:Y:S02]  /*2ac0*/  STS.U16 [R3+UR66+0x100], R2 ;  /* 0x0001000203007988 */ /* 0x0003e40008000442 */
[----:B------:R-:W0:Y:S02]  /*2ad0*/  LDC R81, c[0x0][0x3d8] ;  /* 0x0000f600ff517b82 */ /* 0x000e240000000800 */
[----:B------:R2:W-:Y:S04]  /*2ae0*/  STS.U16 [R3+UR66+0x500], R8 ;  /* 0x0005000803007988 */ /* 0x0005e80008000442 */
[----:B------:R3:W-:Y:S01]  /*2af0*/  STS.U16 [R3+UR66+0x900], R12 ;  /* 0x0009000c03007988 */ /* 0x0007e20008000442 */
[----:B-1----:R-:W-:-:S03]  /*2b00*/  LOP3.LUT R2, R144, 0x7f, RZ, 0xc0, !PT ;  /* 0x0000007f90027812 */ /* 0x002fc600078ec0ff */
[----:B------:R1:W-:Y:S01]  /*2b10*/  STS.U16 [R3+UR66+0xd00], R16 ;  /* 0x000d001003007988 */ /* 0x0003e20008000442 */
[----:B--2---:R-:W-:-:S03]  /*2b20*/  PRMT R8, RZ, 0x7610, R8 ;  /* 0x00007610ff087816 */ /* 0x004fc60000000008 */
[----:B------:R2:W-:Y:S01]  /*2b30*/  STS.U16 [R3+UR66+0x1100], R20 ;  /* 0x0011001403007988 */ /* 0x0005e20008000442 */
[----:B---3--:R-:W-:-:S03]  /*2b40*/  PRMT R12, RZ, 0x7610, R12 ;  /* 0x00007610ff0c7816 */ /* 0x008fc6000000000c */
[----:B------:R3:W-:Y:S01]  /*2b50*/  STS.U16 [R3+UR66+0x1500], R24 ;  /* 0x0015001803007988 */ /* 0x0007e20008000442 */
[----:B-1----:R-:W-:-:S03]  /*2b60*/  PRMT R16, RZ, 0x7610, R16 ;  /* 0x00007610ff107816 */ /* 0x002fc60000000010 */
[----:B------:R1:W-:Y:S01]  /*2b70*/  STS.U16 [R3+UR66+0x1900], R28 ;  /* 0x0019001c03007988 */ /* 0x0003e20008000442 */
[----:B--2---:R-:W-:-:S03]  /*2b80*/  PRMT R20, RZ, 0x7610, R20 ;  /* 0x00007610ff147816 */ /* 0x004fc60000000014 */
[----:B------:R-:W-:Y:S01]  /*2b90*/  STS.U16 [R3+UR66+0x1d00], R32 ;  /* 0x001d002003007988 */ /* 0x000fe20008000442 */
[----:B---3--:R-:W-:-:S03]  /*2ba0*/  PRMT R24, RZ, 0x7610, R24 ;  /* 0x00007610ff187816 */ /* 0x008fc60000000018 */
[----:B------:R-:W-:Y:S01]  /*2bb0*/  STS.U16 [R3+UR66+0x2100], R36 ;  /* 0x0021002403007988 */ /* 0x000fe20008000442 */
[----:B-1----:R-:W-:-:S03]  /*2bc0*/  PRMT R28, RZ, 0x7610, R28 ;  /* 0x00007610ff1c7816 */ /* 0x002fc6000000001c */
[----:B------:R1:W-:Y:S04]  /*2bd0*/  STS.U16 [R3+UR66+0x2500], R40 ;  /* 0x0025002803007988 */ /* 0x0003e80008000442 */
[----:B------:R2:W-:Y:S04]  /*2be0*/  STS.U16 [R3+UR66+0x2900], R44 ;  /* 0x0029002c03007988 */ /* 0x0005e80008000442 */
[----:B------:R-:W-:Y:S01]  /*2bf0*/  STS.U16 [R3+UR66+0x2d00], R48 ;  /* 0x002d003003007988 */ /* 0x000fe20008000442 */
[----:B-1----:R-:W1:Y:S03]  /*2c00*/  LDC R40, c[0x0][0x3d8] ;  /* 0x0000f600ff287b82 */ /* 0x002e660000000800 */
[----:B------:R3:W-:Y:S04]  /*2c10*/  STS.U16 [R3+UR66+0x3100], R52 ;  /* 0x0031003403007988 */ /* 0x0007e80008000442 */
[----:B------:R-:W-:Y:S01]  /*2c20*/  STS.U16 [R3+UR66+0x3500], R56 ;  /* 0x0035003803007988 */ /* 0x000fe20008000442 */
[----:B--2---:R-:W2:Y:S03]  /*2c30*/  LDC R44, c[0x0][0x3d8] ;  /* 0x0000f600ff2c7b82 */ /* 0x004ea60000000800 */
[----:B------:R-:W-:Y:S04]  /*2c40*/  STS.U16 [R3+UR66+0x3900], R60 ;  /* 0x0039003c03007988 */ /* 0x000fe80008000442 */
        /* <DEDUP_REMOVED lines=16> */
[----:B------:R0:W-:Y:S01]  /*2d50*/  STS.U16 [R3+UR66+0x7d00], R90 ;  /* 0x007d005a03007988 */ /* 0x0001e20008000442 */
[----:B------:R-:W-:Y:S01]  /*2d60*/  STTM.16dp32bit_t0_t15.x128 tmem[UR69], RZ ;  /* 0x000000ff000079ed */ /* 0x000fe20008b80045 */
[----:B------:R-:W-:Y:S02]  /*2d70*/  STTM.16dp32bit_t16_t31.x128 tmem[UR69+0x80], RZ ;  /* 0x000080ff000079ed */ /* 0x000fe40008ba0045 */
[----:B------:R-:W-:Y:S01]  /*2d80*/  STS.U16 [R9+UR66+0x7200], R137 ;  /* 0x0072008909007988 */ /* 0x000fe20008000442 */
[----:B------:R-:W-:Y:S01]  /*2d90*/  LEA.HI R32, R144, 0x38, RZ, 0x1c ;  /* 0x0000003890207811 */ /* 0x000fe200078fe0ff */
[----:B---3--:R-:W3:Y:S02]  /*2da0*/  LDC R52, c[0x0][0x3d8] ;  /* 0x0000f600ff347b82 */ /* 0x008ee40000000800 */
[----:B------:R1:W-:Y:S04]  /*2db0*/  STS.U16 [R9+UR66+0x200], R5 ;  /* 0x0002000509007988 */ /* 0x0003e80008000442 */
[----:B------:R2:W-:Y:S02]  /*2dc0*/  STS.U16 [R9+UR66+0x600], R10 ;  /* 0x0006000a09007988 */ /* 0x0005e40008000442 */
[----:B0-----:R-:W0:Y:S02]  /*2dd0*/  LDC R3, c[0x0][0x3c8] ;  /* 0x0000f200ff037b82 */ /* 0x001e240000000800 */
[----:B------:R4:W-:Y:S01]  /*2de0*/  STS.U16 [R9+UR66+0xa00], R14 ;  /* 0x000a000e09007988 */ /* 0x0009e20008000442 */
[----:B-1----:R-:W-:-:S03]  /*2df0*/  PRMT R5, RZ, 0x7610, R5 ;  /* 0x00007610ff057816 */ /* 0x002fc60000000005 */
[----:B------:R1:W-:Y:S02]  /*2e00*/  STS.U16 [R9+UR66+0xe00], R18 ;  /* 0x000e001209007988 */ /* 0x0003e40008000442 */
[----:B------:R-:W3:Y:S01]  /*2e10*/  LDC.64 R136, c[0x0][0x388] ;  /* 0x0000e200ff887b82 */ /* 0x000ee20000000a00 */
[----:B--2---:R-:W-:Y:S01]  /*2e20*/  PRMT R10, RZ, 0x7610, R10 ;  /* 0x00007610ff0a7816 */ /* 0x004fe2000000000a */
[----:B------:R2:W-:Y:S01]  /*2e30*/  STS.U16 [R9+UR66+0x1200], R22 ;  /* 0x0012001609007988 */ /* 0x0005e20008000442 */
[----:B----4-:R-:W-:-:S03]  /*2e40*/  PRMT R14, RZ, 0x7610, R14 ;  /* 0x00007610ff0e7816 */ /* 0x010fc6000000000e */
[----:B------:R4:W-:Y:S01]  /*2e50*/  STS.U16 [R9+UR66+0x1600], R26 ;  /* 0x0016001a09007988 */ /* 0x0009e20008000442 */
[----:B-1----:R-:W-:-:S03]  /*2e60*/  PRMT R18, RZ, 0x7610, R18 ;  /* 0x00007610ff127816 */ /* 0x002fc60000000012 */
[----:B------:R-:W-:Y:S01]  /*2e70*/  STS.U16 [R9+UR66+0x1a00], R30 ;  /* 0x001a001e09007988 */ /* 0x000fe20008000442 */
[----:B--2---:R-:W-:-:S03]  /*2e80*/  PRMT R22, RZ, 0x7610, R22 ;  /* 0x00007610ff167816 */ /* 0x004fc60000000016 */
[----:B------:R-:W-:Y:S01]  /*2e90*/  STS.U16 [R9+UR66+0x1e00], R34 ;  /* 0x001e002209007988 */ /* 0x000fe20008000442 */
[----:B0-----:R-:W-:Y:S01]  /*2ea0*/  IMAD R2, R2, R3, RZ ;  /* 0x0000000302027224 */ /* 0x001fe200078e02ff */
[----:B----4-:R-:W-:Y:S02]  /*2eb0*/  PRMT R26, RZ, 0x7610, R26 ;  /* 0x00007610ff1a7816 */ /* 0x010fe4000000001a */
[----:B------:R-:W-:Y:S01]  /*2ec0*/  STS.U16 [R9+UR66+0x2200], R38 ;  /* 0x0022002609007988 */ /* 0x000fe20008000442 */
[----:B------:R-:W-:-:S03]  /*2ed0*/  IMAD R3, R3, 0x80, R2 ;  /* 0x0000008003037824 */ /* 0x000fc600078e0202 */
[----:B------:R0:W-:Y:S01]  /*2ee0*/  STS.U16 [R9+UR66+0x2600], R42 ;  /* 0x0026002a09007988 */ /* 0x0001e20008000442 */
[----:B---3--:R-:W-:-:S03]  /*2ef0*/  LEA R136, P1, R0, R136, 0x1 ;  /* 0x0000008800887211 */ /* 0x008fc600078208ff */
[----:B------:R-:W-:Y:S01]  /*2f00*/  STS.U16 [R9+UR66+0x2a00], R46 ;  /* 0x002a002e09007988 */ /* 0x000fe20008000442 */
[----:B------:R-:W-:Y:S02]  /*2f10*/  LEA.HI.X.SX32 R0, R0, R137, 0x1, P1 ;  /* 0x0000008900007211 */ /* 0x000fe400008f0eff */
[CC--:B------:R-:W-:Y:S01]  /*2f20*/  LEA R138, P1, R2.reuse, R136.reuse, 0x1 ;  /* 0x00000088028a7211 */ /* 0x0c0fe200078208ff */
[----:B------:R-:W-:Y:S01]  /*2f30*/  STS.U16 [R9+UR66+0x2e00], R50 ;  /* 0x002e003209007988 */ /* 0x000fe20008000442 */
[C---:B------:R-:W-:Y:S01]  /*2f40*/  LEA R136, P2, R3.reuse, R136, 0x1 ;  /* 0x0000008803887211 */ /* 0x040fe200078408ff */
[----:B0-----:R-:W0:Y:S01]  /*2f50*/  LDC R42, c[0x0][0x3d8] ;  /* 0x0000f600ff2a7b82 */ /* 0x001e220000000800 */
[-C--:B------:R-:W-:Y:S01]  /*2f60*/  LEA.HI.X.SX32 R139, R2, R0.reuse, 0x1, P1 ;  /* 0x00000000028b7211 */ /* 0x080fe200008f0eff */
[----:B------:R-:W-:Y:S01]  /*2f70*/  STS.U16 [R9+UR66+0x3200], R54 ;  /* 0x0032003609007988 */ /* 0x000fe20008000442 */
[----:B------:R-:W-:Y:S02]  /*2f80*/  LOP3.LUT P1, RZ, R144, 0x7f, RZ, 0xc0, !PT ;  /* 0x0000007f90ff7812 */ /* 0x000fe4000782c0ff */
[----:B------:R-:W-:Y:S01]  /*2f90*/  LEA.HI.X.SX32 R137, R3, R0, 0x1, P2 ;  /* 0x0000000003897211 */ /* 0x000fe200010f0eff */
[----:B------:R-:W-:Y:S01]  /*2fa0*/  STS.U16 [R9+UR66+0x3600], R58 ;  /* 0x0036003a09007988 */ /* 0x000fe20008000442 */
[----:B------:R-:W-:Y:S01]  /*2fb0*/  PLOP3.LUT P2, PT, PT, PT, UP0, 0x80, 0x8 ;  /* 0x000000000008781c */ /* 0x000fe20003f4f008 */
[----:B------:R-:W1:Y:S01]  /*2fc0*/  LDC R3, c[0x0][0x3c4] ;  /* 0x0000f100ff037b82 */ /* 0x000e620000000800 */
[----:B------:R-:W-:Y:S01]  /*2fd0*/  IMAD.WIDE R164, R41, 0x2, R138 ;  /* 0x0000000229a47825 */ /* 0x000fe200078e028a */
[----:B------:R-:W-:Y:S01]  /*2fe0*/  STS.U16 [R9+UR66+0x3a00], R62 ;  /* 0x003a003e09007988 */ /* 0x000fe20008000442 */
[----:B------:R-:W-:-:S02]  /*2ff0*/  PRMT R2, RZ, 0x7610, R2 ;  /* 0x00007610ff027816 */ /* 0x000fc40000000002 */
[----:B------:R-:W-:Y:S01]  /*3000*/  IMAD.WIDE R162, R41, 0x2, R136 ;  /* 0x0000000229a27825 */ /* 0x000fe200078e0288 */
[----:B------:R-:W-:Y:S01]  /*3010*/  STS.U16 [R9+UR66+0x3e00], R66 ;  /* 0x003e004209007988 */ /* 0x000fe20008000442 */
[----:B------:R-:W-:Y:S01]  /*3020*/  PRMT R0, RZ, 0x7610, R0 ;  /* 0x00007610ff007816 */ /* 0x000fe20000000000 */
[----:B------:R-:W-:Y:S01]  /*3030*/  VOTEU.ALL UP1, P1 ;  /* 0x0000000000ff7886 */ /* 0x000fe20000820000 */
[----:B------:R-:W-:Y:S01]  /*3040*/  VOTEU.ALL UP2, P1 ;  /* 0x0000000000ff7886 */ /* 0x000fe20000840000 */
[----:B------:R-:W-:Y:S01]  /*3050*/  STS.U16 [R9+UR66+0x4200], R70 ;  /* 0x0042004609007988 */ /* 0x000fe20008000442 */
[----:B------:R-:W-:-:S03]  /*3060*/  IMAD.WIDE R230, R229, 0x2, R138 ;  /* 0x00000002e5e67825 */ /* 0x000fc600078e028a */
[----:B------:R-:W-:Y:S01]  /*3070*/  STS.U16 [R9+UR66+0x4600], R74 ;  /* 0x0046004a09007988 */ /* 0x000fe20008000442 */
[----:B------:R-:W-:-:S04]  /*3080*/  @!UP1 UIADD3 UR8, UPT, UPT, -UR10, 0x100000, URZ ;  /* 0x001000000a089890 */ /* 0x000fc8000fffe1ff */
[----:B------:R-:W-:Y:S02]  /*3090*/  @!UP1 USHF.L.U32 UR9, UR8, 0xb, URZ ;  /* 0x0000000b08099899 */ /* 0x000fe400080006ff */
[----:B------:R-:W-:Y:S01]  /*30a0*/  @!UP1 USHF.L.U32 UR8, UR8, 0x1, URZ ;  /* 0x0000000108089899 */ /* 0x000fe200080006ff */
[----:B------:R-:W-:Y:S01]  /*30b0*/  IMAD.WIDE R228, R229, 0x2, R136 ;  /* 0x00000002e5e47825 */ /* 0x000fe200078e0288 */
[----:B------:R-:W-:Y:S04]  /*30c0*/  STS.U16 [R9+UR66+0x4a00], R78 ;  /* 0x004a004e09007988 */ /* 0x000fe80008000442 */
[----:B------:R-:W-:Y:S01]  /*30d0*/  STS.U16 [R9+UR66+0x4e00], R82 ;  /* 0x004e005209007988 */ /* 0x000fe20008000442 */
[----:B------:R-:W-:-:S03]  /*30e0*/  IMAD.WIDE R226, R225, 0x2, R138 ;  /* 0x00000002e1e27825 */ /* 0x000fc600078e028a */
[----:B------:R-:W-:Y:S01]  /*30f0*/  STS.U16 [R9+UR66+0x5200], R92 ;  /* 0x0052005c09007988 */ /* 0x000fe20008000442 */
[----:B-1----:R-:W-:-:S03]  /*3100*/  IMAD.WIDE R166, R3, 0x2, R136 ;  /* 0x0000000203a67825 */ /* 0x002fc600078e0288 */
[----:B------:R-:W-:Y:S01]  /*3110*/  STS.U16 [R9+UR66+0x5600], R104 ;  /* 0x0056006809007988 */ /* 0x000fe20008000442 */
[----:B------:R-:W-:-:S03]  /*3120*/  IMAD.WIDE R224, R225, 0x2, R136 ;  /* 0x00000002e1e07825 */ /* 0x000fc600078e0288 */
        /* <DEDUP_REMOVED lines=16> */
[----:B------:R1:W-:Y:S01]  /*3230*/  STS.U16 [R9+UR66+0x7e00], R96 ;  /* 0x007e006009007988 */ /* 0x0003e20008000442 */
[--C-:B------:R-:W-:Y:S01]  /*3240*/  IMAD.WIDE R250, R249, 0x2, R138.reuse ;  /* 0x00000002f9fa7825 */ /* 0x100fe200078e028a */
[----:B------:R-:W2:Y:S02]  /*3250*/  LDC.64 R48, c[0x0][0x390] ;  /* 0x0000e400ff307b82 */ /* 0x000ea40000000a00 */
[----:B------:R3:W-:Y:S01]  /*3260*/  STS.U16 [R4+UR66+0x300], R7 ;  /* 0x0003000704007988 */ /* 0x0007e20008000442 */
[----:B------:R-:W-:-:S03]  /*3270*/  IMAD.WIDE R240, R239, 0x2, R138 ;  /* 0x00000002eff07825 */ /* 0x000fc600078e028a */
[----:B------:R4:W-:Y:S01]  /*3280*/  STS.U16 [R4+UR66+0x700], R11 ;  /* 0x0007000b04007988 */ /* 0x0009e20008000442 */
[----:B------:R-:W-:Y:S01]  /*3290*/  IMAD.WIDE R248, R249, 0x2, R136 ;  /* 0x00000002f9f87825 */ /* 0x000fe200078e0288 */
[----:B-1----:R-:W-:Y:S01]  /*32a0*/  PRMT R9, RZ, 0x7610, R9 ;  /* 0x00007610ff097816 */ /* 0x002fe20000000009 */
[----:B------:R-:W1:Y:S01]  /*32b0*/  LDC R41, c[0x0][0x3d8] ;  /* 0x0000f600ff297b82 */ /* 0x000e620000000800 */
[----:B------:R0:W-:Y:S04]  /*32c0*/  STS.U16 [R4+UR66+0xb00], R15 ;  /* 0x000b000f04007988 */ /* 0x0001e80008000442 */
[----:B------:R0:W-:Y:S01]  /*32d0*/  STS.U16 [R4+UR66+0xf00], R19 ;  /* 0x000f001304007988 */ /* 0x0001e20008000442 */
[----:B---3--:R-:W-:Y:S01]  /*32e0*/  PRMT R7, RZ, 0x7610, R7 ;  /* 0x00007610ff077816 */ /* 0x008fe20000000007 */
[----:B------:R-:W-:Y:S01]  /*32f0*/  IMAD.WIDE R246, R245, 0x2, R138 ;  /* 0x00000002f5f67825 */ /* 0x000fe200078e028a */
[----:B----4-:R-:W-:Y:S01]  /*3300*/  PRMT R11, RZ, 0x7610, R11 ;  /* 0x00007610ff0b7816 */ /* 0x010fe2000000000b */
[----:B------:R3:W-:Y:S01]  /*3310*/  STS.U16 [R4+UR66+0x1300], R23 ;  /* 0x0013001704007988 */ /* 0x0007e20008000442 */
[----:B------:R-:W-:Y:S01]  /*3320*/  LOP3.LUT R30, R144, 0xf, RZ, 0xc0, !PT ;  /* 0x0000000f901e7812 */ /* 0x000fe200078ec0ff */
[----:B------:R-:W-:Y:S01]  /*3330*/  IMAD.WIDE R236, R235, 0x2, R138 ;  /* 0x00000002ebec7825 */ /* 0x000fe200078e028a */
[----:B0-----:R-:W-:Y:S01]  /*3340*/  PRMT R15, RZ, 0x7610, R15 ;  /* 0x00007610ff0f7816 */ /* 0x001fe2000000000f */
[----:B------:R0:W-:Y:S01]  /*3350*/  STS.U16 [R4+UR66+0x1700], R27 ;  /* 0x0017001b04007988 */ /* 0x0001e20008000442 */
[----:B------:R-:W4:Y:S01]  /*3360*/  LDC R45, c[0x0][0x3d8] ;  /* 0x0000f600ff2d7b82 */ /* 0x000f220000000800 */
[----:B------:R-:W-:-:S02]  /*3370*/  PRMT R19, RZ, 0x7610, R19 ;  /* 0x00007610ff137816 */ /* 0x000fc40000000013 */
[----:B------:R-:W-:Y:S01]  /*3380*/  STS.U16 [R4+UR66+0x7f00], R94 ;  /* 0x007f005e04007988 */ /* 0x000fe20008000442 */
[----:B---3--:R-:W-:-:S03]  /*3390*/  PRMT R23, RZ, 0x7610, R23 ;  /* 0x00007610ff177816 */ /* 0x008fc60000000017 */
[----:B------:R3:W-:Y:S01]  /*33a0*/  STS.U16 [R4+UR66+0x1b00], R31 ;  /* 0x001b001f04007988 */ /* 0x0007e20008000442 */
[----:B------:R-:W-:Y:S01]  /*33b0*/  LEA.HI R34, R144, 0xb8, RZ, 0x1c ;  /* 0x000000b890227811 */ /* 0x000fe200078fe0ff */
[----:B------:R-:W-:Y:S01]  /*33c0*/  IMAD R32, R32, UR12, RZ ;  /* 0x0000000c20207c24 */ /* 0x000fe2000f8e02ff */
[----:B0-----:R-:W-:Y:S01]  /*33d0*/  PRMT R27, RZ, 0x7610, R27 ;  /* 0x00007610ff1b7816 */ /* 0x001fe2000000001b */
[----:B------:R0:W-:Y:S01]  /*33e0*/  STS.U16 [R4+UR66+0x1f00], R35 ;  /* 0x001f002304007988 */ /* 0x0001e20008000442 */
[----:B------:R-:W-:Y:S01]  /*33f0*/  LEA.HI R36, R144, 0xf8, RZ, 0x1c ;  /* 0x000000f890247811 */ /* 0x000fe200078fe0ff */
[----:B------:R-:W1:Y:S02]  /*3400*/  LDC R50, c[0x0][0x3d8] ;  /* 0x0000f600ff327b82 */ /* 0x000e640000000800 */
[----:B------:R2:W-:Y:S01]  /*3410*/  STS.U16 [R4+UR66+0x2300], R39 ;  /* 0x0023002704007988 */ /* 0x0005e20008000442 */
[----:B---3--:R-:W-:-:S03]  /*3420*/  PRMT R31, RZ, 0x7610, R31 ;  /* 0x00007610ff1f7816 */ /* 0x008fc6000000001f */
[----:B------:R-:W-:Y:S01]  /*3430*/  STS.U16 [R4+UR66+0x2700], R43 ;  /* 0x0027002b04007988 */ /* 0x000fe20008000442 */
[----:B0-----:R-:W-:Y:S01]  /*3440*/  PRMT R35, RZ, 0x7610, R35 ;  /* 0x00007610ff237816 */ /* 0x001fe20000000023 */
[----:B------:R-:W0:Y:S02]  /*3450*/  LDC R54, c[0x0][0x3d8] ;  /* 0x0000f600ff367b82 */ /* 0x000e240000000800 */
[----:B------:R-:W-:Y:S04]  /*3460*/  STS.U16 [R4+UR66+0x2b00], R47 ;  /* 0x002b002f04007988 */ /* 0x000fe80008000442 */
[----:B------:R3:W-:Y:S02]  /*3470*/  STS.U16 [R4+UR66+0x2f00], R51 ;  /* 0x002f003304007988 */ /* 0x0007e40008000442 */
[----:B--2---:R-:W2:Y:S02]  /*3480*/  LDC R39, c[0x0][0x3c4] ;  /* 0x0000f100ff277b82 */ /* 0x004ea40000000800 */
[----:B------:R0:W-:Y:S04]  /*3490*/  STS.U16 [R4+UR66+0x3300], R55 ;  /* 0x0033003704007988 */ /* 0x0001e80008000442 */
[----:B------:R0:W-:Y:S02]  /*34a0*/  STS.U16 [R4+UR66+0x3700], R59 ;  /* 0x0037003b04007988 */ /* 0x0001e40008000442 */
[----:B---3--:R-:W3:Y:S02]  /*34b0*/  LDC R51, c[0x0][0x3c4] ;  /* 0x0000f100ff337b82 */ /* 0x008ee40000000800 */
[----:B------:R0:W-:Y:S04]  /*34c0*/  STS.U16 [R4+UR66+0x3b00], R63 ;  /* 0x003b003f04007988 */ /* 0x0001e80008000442 */
[----:B------:R-:W-:Y:S02]  /*34d0*/  STS.U16 [R4+UR66+0x3f00], R67 ;  /* 0x003f004304007988 */ /* 0x000fe40008000442 */
[----:B------:R-:W1:Y:S02]  /*34e0*/  LDC R43, c[0x0][0x3c4] ;  /* 0x0000f100ff2b7b82 */ /* 0x000e640000000800 */
[----:B------:R-:W-:Y:S04]  /*34f0*/  STS.U16 [R4+UR66+0x4300], R71 ;  /* 0x0043004704007988 */ /* 0x000fe80008000442 */
[----:B------:R-:W-:Y:S02]  /*3500*/  STS.U16 [R4+UR66+0x4700], R75 ;  /* 0x0047004b04007988 */ /* 0x000fe40008000442 */
[----:B------:R-:W4:Y:S02]  /*3510*/  LDC R47, c[0x0][0x3c4] ;  /* 0x0000f100ff2f7b82 */ /* 0x000f240000000800 */
[----:B------:R-:W-:Y:S01]  /*3520*/  STS.U16 [R4+UR66+0x4b00], R79 ;  /* 0x004b004f04007988 */ /* 0x000fe20008000442 */
[----:B--2---:R-:W-:-:S03]  /*3530*/  IMAD.SHL.U32 R39, R39, 0x8, RZ ;  /* 0x0000000827277824 */ /* 0x004fc600078e00ff */
[----:B------:R-:W-:Y:S01]  /*3540*/  STS.U16 [R4+UR66+0x4f00], R83 ;  /* 0x004f005304007988 */ /* 0x000fe20008000442 */
[C---:B------:R-:W-:Y:S01]  /*3550*/  IMAD.WIDE R172, R39.reuse, 0x2, R138 ;  /* 0x0000000227ac7825 */ /* 0x040fe200078e028a */
[----:B0-----:R-:W0:Y:S02]  /*3560*/  LDC R55, c[0x0][0x3d8] ;  /* 0x0000f600ff377b82 */ /* 0x001e240000000800 */
[----:B------:R-:W-:Y:S01]  /*3570*/  STS.U16 [R4+UR66+0x5300], R93 ;  /* 0x0053005d04007988 */ /* 0x000fe20008000442 */
[----:B------:R-:W-:-:S03]  /*3580*/  IMAD.WIDE R170, R39, 0x2, R136 ;  /* 0x0000000227aa7825 */ /* 0x000fc600078e0288 */
[----:B------:R-:W-:Y:S01]  /*3590*/  STS.U16 [R4+UR66+0x5700], R105 ;  /* 0x0057006904007988 */ /* 0x000fe20008000442 */
[----:B---3--:R-:W-:Y:S01]  /*35a0*/  IMAD.WIDE R168, R51, 0x2, R138 ;  /* 0x0000000233a87825 */ /* 0x008fe200078e028a */
[----:B------:R-:W2:Y:S02]  /*35b0*/  LDC R59, c[0x0][0x3d8] ;  /* 0x0000f600ff3b7b82 */ /* 0x000ea40000000800 */
[----:B------:R-:W-:Y:S01]  /*35c0*/  STS.U16 [R4+UR66+0x5b00], R106 ;  /* 0x005b006a04007988 */ /* 0x000fe20008000442 */
[----:B-1----:R-:W-:-:S03]  /*35d0*/  IMAD R43, R43, 0xa, RZ ;  /* 0x0000000a2b2b7824 */ /* 0x002fc600078e02ff */
[----:B------:R-:W-:Y:S01]  /*35e0*/  STS.U16 [R4+UR66+0x5f00], R116 ;  /* 0x005f007404007988 */ /* 0x000fe20008000442 */
[C---:B------:R-:W-:Y:S01]  /*35f0*/  IMAD.WIDE R160, R43.reuse, 0x2, R138 ;  /* 0x000000022ba07825 */ /* 0x040fe200078e028a */
[----:B------:R-:W1:Y:S02]  /*3600*/  LDC R63, c[0x0][0x3d8] ;  /* 0x0000f600ff3f7b82 */ /* 0x000e640000000800 */
[----:B------:R-:W-:Y:S01]  /*3610*/  STS.U16 [R4+UR66+0x6300], R120 ;  /* 0x0063007804007988 */ /* 0x000fe20008000442 */
[----:B------:R-:W-:-:S03]  /*3620*/  IMAD.WIDE R158, R43, 0x2, R136 ;  /* 0x000000022b9e7825 */ /* 0x000fc600078e0288 */
[----:B------:R-:W-:Y:S01]  /*3630*/  STS.U16 [R4+UR66+0x6700], R124 ;  /* 0x0067007c04007988 */ /* 0x000fe20008000442 */
[----:B----4-:R-:W-:-:S03]  /*3640*/  IMAD R47, R47, 0xc, RZ ;  /* 0x0000000c2f2f7824 */ /* 0x010fc600078e02ff */
[----:B------:R-:W-:Y:S01]  /*3650*/  STS.U16 [R4+UR66+0x6b00], R128 ;  /* 0x006b008004007988 */ /* 0x000fe20008000442 */
[----:B------:R-:W-:-:S03]  /*3660*/  IMAD.WIDE R152, R47, 0x2, R138 ;  /* 0x000000022f987825 */ /* 0x000fc600078e028a */
[----:B------:R-:W-:Y:S01]  /*3670*/  STS.U16 [R4+UR66+0x6f00], R133 ;  /* 0x006f008504007988 */ /* 0x000fe20008000442 */
[----:B------:R-:W-:-:S03]  /*3680*/  IMAD.WIDE R150, R47, 0x2, R136 ;  /* 0x000000022f967825 */ /* 0x000fc600078e0288 */
[----:B------:R-:W-:Y:S04]  /*3690*/  STS.U16 [R4+UR66+0x7300], R140 ;  /* 0x0073008c04007988 */ /* 0x000fe80008000442 */
[----:B------:R-:W-:Y:S04]  /*36a0*/  STS.U16 [R4+UR66+0x7700], R141 ;  /* 0x0077008d04007988 */ /* 0x000fe80008000442 */
[----:B------:R3:W-:Y:S01]  /*36b0*/  STS.U16 [R4+UR66+0x7b00], R86 ;  /* 0x007b005604007988 */ /* 0x0007e20008000442 */
[----:B------:R-:W-:-:S04]  /*36c0*/  IMAD.WIDE R238, R239, 0x2, R136 ;  /* 0x00000002efee7825 */ /* 0x000fc800078e0288 */
[----:B------:R-:W-:Y:S01]  /*36d0*/  IMAD.WIDE R244, R245, 0x2, R136 ;  /* 0x00000002f5f47825 */ /* 0x000fe200078e0288 */
[----:B------:R-:W4:Y:S02]  /*36e0*/  FENCE.VIEW.ASYNC.T ;  /* 0x00000000000073c6 */ /* 0x000f240000000200 */
[----:B----4-:R-:W-:Y:S01]  /*36f0*/  BAR.SYNC.DEFER_BLOCKING 0x0 ;  /* 0x0000000000007b1d */ /* 0x010fe20000010000 */
[----:B---3--:R-:W-:Y:S01]  /*3700*/  PRMT R4, RZ, 0x7610, R4 ;  /* 0x00007610ff047816 */ /* 0x008fe20000000004 */
[----:B------:R-:W-:Y:S01]  /*3710*/  IMAD.WIDE R234, R235, 0x2, R136 ;  /* 0x00000002ebea7825 */ /* 0x000fe200078e0288 */
[----:B------:R-:W-:-:S05]  /*3720*/  LOP3.LUT R39, R144, 0x40, RZ, 0xc0, !PT ;  /* 0x0000004090277812 */ /* 0x000fca00078ec0ff */
[----:B------:R-:W3:Y:S01]  /*3730*/  LDC R43, c[0x0][0x3d8] ;  /* 0x0000f600ff2b7b82 */ /* 0x000ee20000000800 */
[----:B------:R-:W-:Y:S01]  /*3740*/  STL.64 [R1+0x50], R172 ;  /* 0x000050ac01007387 */ /* 0x000fe20000100a00 */
[----:B------:R-:W-:-:S03]  /*3750*/  IMAD R30, R30, UR73, RZ ;  /* 0x000000491e1e7c24 */ /* 0x000fc6000f8e02ff */
[----:B------:R-:W-:Y:S03]  /*3760*/  STL.64 [R1+0x48], R170 ;  /* 0x000048aa01007387 */ /* 0x000fe60000100a00 */
[----:B------:R-:W4:Y:S01]  /*3770*/  LDC R47, c[0x0][0x3d8] ;  /* 0x0000f600ff2f7b82 */ /* 0x000f220000000800 */
[----:B------:R-:W-:Y:S07]  /*3780*/  STL.64 [R1+0x60], R168 ;  /* 0x000060a801007387 */ /* 0x000fee0000100a00 */
[----:B------:R-:W0:Y:S01]  /*3790*/  LDC R51, c[0x0][0x3d8] ;  /* 0x0000f600ff337b82 */ /* 0x000e220000000800 */
[----:B------:R-:W-:Y:S04]  /*37a0*/  STL.64 [R1+0x58], R166 ;  /* 0x000058a601007387 */ /* 0x000fe80000100a00 */
[----:B------:R-:W1:Y:S02]  /*37b0*/  FENCE.VIEW.ASYNC.S ;  /* 0x00000000000073c6 */ /* 0x000e640000000000 */
[----:B-1----:R1:W1:Y:S02]  /*37c0*/  @!UP2 SYNCS.EXCH.64 URZ, [UR68], UR8 ;  /* 0x0000000844ffa5b2 */ /* 0x0022640008000100 */
[----:B-1----:R-:W-:Y:S01]  /*37d0*/  BAR.SYNC.DEFER_BLOCKING 0x0 ;  /* 0x0000000000007b1d */ /* 0x002fe20000010000 */
[----:B------:R-:W-:-:S05]  /*37e0*/  LEA R134, R39, R134, 0x5 ;  /* 0x0000008627867211 */ /* 0x000fca00078e28ff */
[----:B------:R-:W-:Y:S01]  /*37f0*/  STL.64 [R1+0x40], R164 ;  /* 0x000040a401007387 */ /* 0x000fe20000100a00 */
[----:B------:R-:W1:Y:S03]  /*3800*/  LDCU UR8, c[0x0][0x3d0] ;  /* 0x00007a00ff0877ac */ /* 0x000e660008000800 */
[----:B------:R-:W-:Y:S01]  /*3810*/  STL.64 [R1+0x38], R162 ;  /* 0x000038a201007387 */ /* 0x000fe20000100a00 */
[----:B------:R-:W0:Y:S03]  /*3820*/  LDC R67, c[0x0][0x3d8] ;  /* 0x0000f600ff437b82 */ /* 0x000e260000000800 */
[----:B------:R-:W-:Y:S05]  /*3830*/  STL.64 [R1+0x30], R160 ;  /* 0x000030a001007387 */ /* 0x000fea0000100a00 */
[----:B------:R-:W0:Y:S01]  /*3840*/  LDC R71, c[0x0][0x3d8] ;  /* 0x0000f600ff477b82 */ /* 0x000e220000000800 */
[----:B------:R-:W2:Y:S04]  /*3850*/  @P2 LDG.E.U16 R37, desc[UR4][R138.64] ;  /* 0x000000048a252981 */ /* 0x000ea8000c1e1500 */
[----:B------:R-:W2:Y:S03]  /*3860*/  @P2 LDG.E.U16 R33, desc[UR4][R136.64] ;  /* 0x0000000488212981 */ /* 0x000ea6000c1e1500 */
[----:B------:R-:W0:Y:S01]  /*3870*/  LDC R75, c[0x0][0x3d8] ;  /* 0x0000f600ff4b7b82 */ /* 0x000e220000000800 */
[----:B------:R-:W2:Y:S04]  /*3880*/  @P2 LDG.E.U16 R31, desc[UR4][R172.64] ;  /* 0x00000004ac1f2981 */ /* 0x000ea8000c1e1500 */
[----:B------:R-:W2:Y:S03]  /*3890*/  @P2 LDG.E.U16 R35, desc[UR4][R170.64] ;  /* 0x00000004aa232981 */ /* 0x000ea6000c1e1500 */
[----:B------:R-:W0:Y:S01]  /*38a0*/  LDC R79, c[0x0][0x3d8] ;  /* 0x0000f600ff4f7b82 */ /* 0x000e220000000800 */
[----:B------:R-:W2:Y:S04]  /*38b0*/  @P2 LDG.E.U16 R29, desc[UR4][R168.64] ;  /* 0x00000004a81d2981 */ /* 0x000ea8000c1e1500 */
        /* <DEDUP_REMOVED lines=13> */
[----:B------:R0:W2:Y:S04]  /*3990*/  @P2 LDG.E.U16 R13, desc[UR4][R152.64] ;  /* 0x00000004980d2981 */ /* 0x0000a8000c1e1500 */
[----:B------:R0:W2:Y:S04]  /*39a0*/  @P2 LDG.E.U16 R15, desc[UR4][R150.64] ;  /* 0x00000004960f2981 */ /* 0x0000a8000c1e1500 */
        /* <DEDUP_REMOVED lines=11> */
[----:B------:R-:W2:Y:S01]  /*3a60*/  @P2 LDG.E.U16 R5, desc[UR4][R234.64] ;  /* 0x00000004ea052981 */ /* 0x000ea2000c1e1500 */
[----:B-1----:R-:W-:Y:S01]  /*3a70*/  UIMAD UR8, UR13, UR8, URZ ;  /* 0x000000080d0872a4 */ /* 0x002fe2000f8e02ff */
[----:B------:R-:W-:Y:S01]  /*3a80*/  IMAD.SHL.U32 R39, R30, 0x2, RZ ;  /* 0x000000021e277824 */ /* 0x000fe200078e00ff */
[----:B------:R-:W1:Y:S01]  /*3a90*/  LDCU UR13, c[0x0][0x3d8] ;  /* 0x00007b00ff0d77ac */ /* 0x000e620008000800 */
[----:B------:R-:W-:Y:S01]  /*3aa0*/  STL.64 [R1+0x28], R158 ;  /* 0x0000289e01007387 */ /* 0x000fe20000100a00 */
[----:B------:R-:W-:-:S03]  /*3ab0*/  USHF.L.U32 UR6, UR8, 0x1, URZ ;  /* 0x0000000108067899 */ /* 0x000fc600080006ff */
[----:B------:R-:W-:Y:S01]  /*3ac0*/  STL.64 [R1+0x20], R156 ;  /* 0x0000209c01007387 */ /* 0x000fe20000100a00 */
[----:B------:R-:W-:Y:S01]  /*3ad0*/  UIMAD.WIDE UR8, UR8, 0x2, URZ ;  /* 0x00000002080878a5 */ /* 0x000fe2000f8e02ff */
[----:B------:R-:W-:Y:S02]  /*3ae0*/  IMAD.HI R30, R30, 0x2, RZ ;  /* 0x000000021e1e7827 */ /* 0x000fe400078e02ff */
[----:B------:R-:W-:Y:S04]  /*3af0*/  STL.64 [R1+0x18], R154 ;  /* 0x0000189a01007387 */ /* 0x000fe80000100a00 */
[----:B------:R0:W-:Y:S04]  /*3b00*/  STL.64 [R1+0x10], R152 ;  /* 0x0000109801007387 */ /* 0x0001e80000100a00 */
[----:B------:R-:W1:Y:S01]  /*3b10*/  LDCU UR8, c[0x0][0x3d8] ;  /* 0x00007b00ff0877ac */ /* 0x000e620008000800 */
[----:B------:R1:W-:Y:S01]  /*3b20*/  STL.64 [R1+0x8], R150 ;  /* 0x0000089601007387 */ /* 0x0003e20000100a00 */
[C---:B------:R-:W-:Y:S01]  /*3b30*/  LOP3.LUT R58, R134.reuse, 0x10, RZ, 0x3c, !PT ;  /* 0x00000010863a7812 */ /* 0x040fe200078e3cff */
[----:B------:R-:W-:Y:S01]  /*3b40*/  VOTEU.ALL UP2, P1 ;  /* 0x0000000000ff7886 */ /* 0x000fe20000840000 */
[C---:B------:R-:W-:Y:S01]  /*3b50*/  LOP3.LUT R56, R134.reuse, 0x20, RZ, 0x3c, !PT ;  /* 0x0000002086387812 */ /* 0x040fe200078e3cff */
[----:B------:R-:W-:Y:S01]  /*3b60*/  VOTEU.ALL UP3, P1 ;  /* 0x0000000000ff7886 */ /* 0x000fe20000860000 */
[----:B------:R-:W-:Y:S01]  /*3b70*/  LOP3.LUT R233, R134, 0x60, RZ, 0x3c, !PT ;  /* 0x0000006086e97812 */ /* 0x000fe200078e3cff */
[----:B------:R-:W-:Y:S01]  /*3b80*/  STL.64 [R1], R110 ;  /* 0x0000006e01007387 */ /* 0x000fe20000100a00 */
[----:B0-----:R-:W-:Y:S01]  /*3b90*/  IADD3 R153, P3, P4, R39, UR6, R48 ;  /* 0x0000000627997c10 */ /* 0x001fe2000fc7e030 */
[----:B------:R-:W0:Y:S01]  /*3ba0*/  LDCU UR6, c[0x0][0x3d8] ;  /* 0x00007b00ff0677ac */ /* 0x000e220008000800 */
[----:B------:R-:W2:Y:S02]  /*3bb0*/  LDC R48, c[0x0][0x3d8] ;  /* 0x0000f600ff307b82 */ /* 0x000ea40000000800 */
[----:B------:R-:W-:-:S02]  /*3bc0*/  IADD3.X R49, PT, PT, R30, UR9, R49, P3, P4 ;  /* 0x000000091e317c10 */ /* 0x000fc40009fe8431 */
[----:B------:R-:W-:-:S04]  /*3bd0*/  SHF.R.U32.HI R30, RZ, 0x4, R144 ;  /* 0x00000004ff1e7819 */ /* 0x000fc80000011690 */
[----:B------:R-:W-:-:S05]  /*3be0*/  SGXT.U32 R30, R30, 0x3 ;  /* 0x000000031e1e781a */ /* 0x000fca0000000000 */
[----:B------:R-:W-:-:S04]  /*3bf0*/  IMAD R38, R30, UR11, RZ ;  /* 0x0000000b1e267c24 */ /* 0x000fc8000f8e02ff */
[----:B------:R-:W-:-:S05]  /*3c00*/  IMAD R39, R41, 0x8, R38 ;  /* 0x0000000829277824 */ /* 0x000fca00078e0226 */
[----:B------:R-:W-:-:S05]  /*3c10*/  LEA R40, R40, R39, 0x3 ;  /* 0x0000002728287211 */ /* 0x000fca00078e18ff */
[----:B---3--:R-:W-:-:S04]  /*3c20*/  IMAD R41, R43, 0x8, R40 ;  /* 0x000000082b297824 */ /* 0x008fc800078e0228 */
[----:B------:R-:W-:Y:S01]  /*3c30*/  IMAD R42, R42, 0x8, R41 ;  /* 0x000000082a2a7824 */ /* 0x000fe200078e0229 */
[----:B------:R-:W-:-:S04]  /*3c40*/  LEA.HI R30, R144, 0x78, RZ, 0x1c ;  /* 0x00000078901e7811 */ /* 0x000fc800078fe0ff */
[----:B------:R-:W-:Y:S01]  /*3c50*/  LEA R43, R45, R42, 0x3 ;  /* 0x0000002a2d2b7211 */ /* 0x000fe200078e18ff */
[----:B-1----:R-:W-:-:S04]  /*3c60*/  IMAD R45, R30, UR13, RZ ;  /* 0x0000000d1e2d7c24 */ /* 0x002fc8000f8e02ff */
[----:B------:R-:W-:-:S04]  /*3c70*/  IMAD R44, R44, 0x8, R43 ;  /* 0x000000082c2c7824 */ /* 0x000fc800078e022b */
[----:B----4-:R-:W-:Y:S02]  /*3c80*/  IMAD R30, R47, 0x10, R44 ;  /* 0x000000102f1e7824 */ /* 0x010fe400078e022c */
[----:B0-----:R-:W-:-:S03]  /*3c90*/  IMAD R46, R34, UR6, RZ ;  /* 0x00000006222e7c24 */ /* 0x001fc6000f8e02ff */
[----:B------:R-:W-:Y:S01]  /*3ca0*/  LEA R34, R51, R30, 0x3 ;  /* 0x0000001e33227211 */ /* 0x000fe200078e18ff */
[----:B------:R-:W-:Y:S01]  /*3cb0*/  IMAD R47, R36, UR8, RZ ;  /* 0x00000008242f7c24 */ /* 0x000fe2000f8e02ff */
[----:B------:R-:W-:-:S03]  /*3cc0*/  LEA R198, P6, R32, R153, 0x1 ;  /* 0x0000009920c67211 */ /* 0x000fc600078c08ff */
[----:B------:R-:W-:Y:S01]  /*3cd0*/  IMAD R36, R53, 0x8, R34 ;  /* 0x0000000835247824 */ /* 0x000fe200078e0222 */
[----:B------:R-:W-:Y:S02]  /*3ce0*/  LEA.HI.X.SX32 R199, R32, R49, 0x1, P6 ;  /* 0x0000003120c77211 */ /* 0x000fe400030f0eff */
[CC--:B------:R-:W-:Y:S01]  /*3cf0*/  LEA R214, P3, R38.reuse, R153.reuse, 0x1 ;  /* 0x0000009926d67211 */ /* 0x0c0fe200078608ff */
[----:B------:R-:W-:Y:S01]  /*3d00*/  IMAD R32, R55, 0x8, R36 ;  /* 0x0000000837207824 */ /* 0x000fe200078e0224 */
[----:B------:R-:W-:Y:S02]  /*3d10*/  LEA R182, P5, R45, R153, 0x1 ;  /* 0x000000992db67211 */ /* 0x000fe400078a08ff */
[----:B------:R-:W-:Y:S02]  /*3d20*/  LEA.HI.X.SX32 R215, R38, R49, 0x1, P3 ;  /* 0x0000003126d77211 */ /* 0x000fe400018f0eff */
[----:B------:R-:W-:Y:S02]  /*3d30*/  LEA R38, R57, R32, 0x3 ;  /* 0x0000002039267211 */ /* 0x000fe400078e18ff */
[----:B------:R-:W-:-:S02]  /*3d40*/  LEA R150, P3, R47, R153, 0x1 ;  /* 0x000000992f967211 */ /* 0x000fc400078608ff */
[----:B------:R-:W-:Y:S02]  /*3d50*/  LEA R212, P6, R39, R153, 0x1 ;  /* 0x0000009927d47211 */ /* 0x000fe400078c08ff */
[-C--:B------:R-:W-:Y:S01]  /*3d60*/  LEA.HI.X.SX32 R183, R45, R49.reuse, 0x1, P5 ;  /* 0x000000312db77211 */ /* 0x080fe200028f0eff */
[----:B--2---:R-:W-:Y:S01]  /*3d70*/  IMAD R45, R59, 0x8, R38 ;  /* 0x000000083b2d7824 */ /* 0x004fe200078e0226 */
[-C--:B------:R-:W-:Y:S02]  /*3d80*/  LEA.HI.X.SX32 R151, R47, R49.reuse, 0x1, P3 ;  /* 0x000000312f977211 */ /* 0x080fe400018f0eff */
[----:B------:R-:W-:Y:S01]  /*3d90*/  LEA.HI.X.SX32 R213, R39, R49, 0x1, P6 ;  /* 0x0000003127d57211 */ /* 0x000fe200030f0eff */
[----:B------:R-:W-:Y:S01]  /*3da0*/  IMAD R39, R48, 0x8, R45 ;  /* 0x0000000830277824 */ /* 0x000fe200078e022d */
[-C--:B------:R-:W-:Y:S02]  /*3db0*/  LEA R166, P4, R46, R153.reuse, 0x1 ;  /* 0x000000992ea67211 */ /* 0x080fe400078808ff */
[----:B------:R-:W-:-:S02]  /*3dc0*/  LEA R210, P3, R40, R153, 0x1 ;  /* 0x0000009928d27211 */ /* 0x000fc400078608ff */
[-C--:B------:R-:W-:Y:S02]  /*3dd0*/  LEA.HI.X.SX32 R167, R46, R49.reuse, 0x1, P4 ;  /* 0x000000312ea77211 */ /* 0x080fe400020f0eff */
[----:B------:R-:W-:Y:S02]  /*3de0*/  LEA.HI.X.SX32 R211, R40, R49, 0x1, P3 ;  /* 0x0000003128d37211 */ /* 0x000fe400018f0eff */
[C---:B------:R-:W-:Y:S02]  /*3df0*/  LEA R206, P4, R41.reuse, R153, 0x1 ;  /* 0x0000009929ce7211 */ /* 0x040fe400078808ff */
[----:B------:R-:W-:Y:S02]  /*3e00*/  LEA R40, R50, R39, 0x4 ;  /* 0x0000002732287211 */ /* 0x000fe400078e20ff */
[----:B------:R-:W-:Y:S02]  /*3e10*/  LEA.HI.X.SX32 R207, R41, R49, 0x1, P4 ;  /* 0x0000003129cf7211 */ /* 0x000fe400020f0eff */
[-C--:B------:R-:W-:Y:S01]  /*3e20*/  LEA R204, P3, R42, R153.reuse, 0x1 ;  /* 0x000000992acc7211 */ /* 0x080fe200078608ff */
[----:B------:R-:W-:Y:S01]  /*3e30*/  IMAD R41, R61, 0x8, R40 ;  /* 0x000000083d297824 */ /* 0x000fe200078e0228 */
[----:B------:R-:W-:-:S02]  /*3e40*/  LEA R202, P4, R43, R153, 0x1 ;  /* 0x000000992bca7211 */ /* 0x000fc400078808ff */
[----:B------:R-:W-:Y:S01]  /*3e50*/  LEA.HI.X.SX32 R205, R42, R49, 0x1, P3 ;  /* 0x000000312acd7211 */ /* 0x000fe200018f0eff */
[----:B------:R-:W-:Y:S01]  /*3e60*/  IMAD R42, R52, 0x8, R41 ;  /* 0x00000008342a7824 */ /* 0x000fe200078e0229 */
[----:B------:R-:W-:Y:S01]  /*3e70*/  LEA R196, P3, R30, R153, 0x1 ;  /* 0x000000991ec47211 */ /* 0x000fe200078608ff */
[----:B------:R-:W-:-:S04]  /*3e80*/  @!UP1 UIADD3 UR8, UPT, UPT, -UR10, 0x100000, URZ ;  /* 0x001000000a089890 */ /* 0x000fc8000fffe1ff */
[----:B------:R-:W-:Y:S02]  /*3e90*/  @!UP1 USHF.L.U32 UR9, UR8, 0xb, URZ ;  /* 0x0000000b08099899 */ /* 0x000fe400080006ff */
[----:B------:R-:W-:Y:S01]  /*3ea0*/  @!UP1 USHF.L.U32 UR8, UR8, 0x1, URZ ;  /* 0x0000000108089899 */ /* 0x000fe200080006ff */
[-C--:B------:R-:W-:Y:S02]  /*3eb0*/  LEA.HI.X.SX32 R203, R43, R49.reuse, 0x1, P4 ;  /* 0x000000312bcb7211 */ /* 0x080fe400020f0eff */
[----:B------:R-:W-:Y:S02]  /*3ec0*/  LEA.HI.X.SX32 R197, R30, R49, 0x1, P3 ;  /* 0x000000311ec57211 */ /* 0x000fe400018f0eff */
[-C--:B------:R-:W-:Y:S02]  /*3ed0*/  LEA R194, P4, R34, R153.reuse, 0x1 ;  /* 0x0000009922c27211 */ /* 0x080fe400078808ff */
[----:B------:R-:W-:Y:S02]  /*3ee0*/  LEA R30, R63, R42, 0x3 ;  /* 0x0000002a3f1e7211 */ /* 0x000fe400078e18ff */
[----:B------:R-:W-:-:S02]  /*3ef0*/  LEA R200, P5, R44, R153, 0x1 ;  /* 0x000000992cc87211 */ /* 0x000fc400078a08ff */
[----:B------:R-:W-:Y:S01]  /*3f00*/  LEA.HI.X.SX32 R195, R34, R49, 0x1, P4 ;  /* 0x0000003122c37211 */ /* 0x000fe200020f0eff */
[----:B------:R-:W-:Y:S01]  /*3f10*/  IMAD R34, R65, 0x8, R30 ;  /* 0x0000000841227824 */ /* 0x000fe200078e021e */
[----:B------:R-:W-:Y:S01]  /*3f20*/  LEA R190, P3, R32, R153, 0x1 ;  /* 0x0000009920be7211 */ /* 0x000fe200078608ff */
[----:B------:R0:W1:Y:S01]  /*3f30*/  @!UP2 SYNCS.EXCH.64 URZ, [UR66+0xe008], UR8 ;  /* 0x00e0080842ffa5b2 */ /* 0x0000620008000100 */
[-C--:B------:R-:W-:Y:S02]  /*3f40*/  LEA.HI.X.SX32 R201, R44, R49.reuse, 0x1, P5 ;  /* 0x000000312cc97211 */ /* 0x080fe400028f0eff */
[----:B------:R-:W-:Y:S01]  /*3f50*/  LEA.HI.X.SX32 R191, R32, R49, 0x1, P3 ;  /* 0x0000003120bf7211 */ /* 0x000fe200018f0eff */
[----:B------:R-:W-:Y:S01]  /*3f60*/  IMAD R32, R67, 0x8, R34 ;  /* 0x0000000843207824 */ /* 0x000fe200078e0222 */
[-C--:B------:R-:W-:Y:S02]  /*3f70*/  LEA R192, P5, R36, R153.reuse, 0x1 ;  /* 0x0000009924c07211 */ /* 0x080fe400078a08ff */
[----:B------:R-:W-:-:S02]  /*3f80*/  LEA R188, P4, R38, R153, 0x1 ;  /* 0x0000009926bc7211 */ /* 0x000fc400078808ff */
[-C--:B------:R-:W-:Y:S02]  /*3f90*/  LEA.HI.X.SX32 R193, R36, R49.reuse, 0x1, P5 ;  /* 0x0000003124c17211 */ /* 0x080fe400028f0eff */
[----:B------:R-:W-:Y:S02]  /*3fa0*/  LEA R36, R69, R32, 0x3 ;  /* 0x0000002045247211 */ /* 0x000fe400078e18ff */
[----:B------:R-:W-:Y:S02]  /*3fb0*/  LEA.HI.X.SX32 R189, R38, R49, 0x1, P4 ;  /* 0x0000003126bd7211 */ /* 0x000fe400020f0eff */
[-C--:B------:R-:W-:Y:S01]  /*3fc0*/  LEA R186, P5, R45, R153.reuse, 0x1 ;  /* 0x000000992dba7211 */ /* 0x080fe200078a08ff */
[----:B------:R-:W-:Y:S01]  /*3fd0*/  IMAD R38, R71, 0x10, R36 ;  /* 0x0000001047267824 */ /* 0x000fe200078e0224 */
[-C--:B------:R-:W-:Y:S02]  /*3fe0*/  LEA R184, P3, R39, R153.reuse, 0x1 ;  /* 0x0000009927b87211 */ /* 0x080fe400078608ff */
[----:B------:R-:W-:-:S02]  /*3ff0*/  LEA R180, P4, R40, R153, 0x1 ;  /* 0x0000009928b47211 */ /* 0x000fc400078808ff */
[----:B------:R-:W-:Y:S01]  /*4000*/  LEA.HI.X.SX32 R187, R45, R49, 0x1, P5 ;  /* 0x000000312dbb7211 */ /* 0x000fe200028f0eff */
[----:B------:R-:W-:Y:S04]  /*4010*/  STS.U16 [R134+UR66+0x8000], R37 ;  /* 0x0080002586007988 */ /* 0x000fe80008000442 */
[----:B------:R-:W-:Y:S04]  /*4020*/  STS.U16 [R134+UR66+0x9000], R33 ;  /* 0x0090002186007988 */ /* 0x000fe80008000442 */
[----:B------:R-:W-:Y:S04]  /*4030*/  STS.U16 [R134+UR66+0x8400], R31 ;  /* 0x0084001f86007988 */ /* 0x000fe80008000442 */
[----:B------:R-:W-:Y:S04]  /*4040*/  STS.U16 [R134+UR66+0x9400], R35 ;  /* 0x0094002386007988 */ /* 0x000fe80008000442 */
[----:B------:R-:W-:Y:S04]  /*4050*/  STS.U16 [R58+UR66+0x8080], R29 ;  /* 0x0080801d3a007988 */ /* 0x000fe80008000442 */
[----:B------:R2:W-:Y:S04]  /*4060*/  STS.U16 [R58+UR66+0x9080], R28 ;  /* 0x0090801c3a007988 */ /* 0x0005e80008000442 */
[----:B------:R-:W-:Y:S04]  /*4070*/  STS.U16 [R58+UR66+0x8480], R27 ;  /* 0x0084801b3a007988 */ /* 0x000fe80008000442 */
[----:B------:R-:W-:Y:S01]  /*4080*/  STS.U16 [R58+UR66+0x9480], R26 ;  /* 0x0094801a3a007988 */ /* 0x000fe20008000442 */
[----:B--2---:R-:W-:-:S03]  /*4090*/  LOP3.LUT R28, R134, 0x30, RZ, 0x3c, !PT ;  /* 0x00000030861c7812 */ /* 0x004fc600078e3cff */
[----:B------:R-:W-:Y:S04]  /*40a0*/  STS.U16 [R56+UR66+0x8100], R25 ;  /* 0x0081001938007988 */ /* 0x000fe80008000442 */
[----:B------:R2:W-:Y:S01]  /*40b0*/  STS.U16 [R56+UR66+0x9100], R22 ;  /* 0x0091001638007988 */ /* 0x0005e20008000442 */
[----:B------:R-:W-:-:S03]  /*40c0*/  LEA.HI.X.SX32 R185, R39, R49, 0x1, P3 ;  /* 0x0000003127b97211 */ /* 0x000fc600018f0eff */
[----:B------:R-:W-:Y:S01]  /*40d0*/  STS.U16 [R56+UR66+0x8500], R23 ;  /* 0x0085001738007988 */ /* 0x000fe20008000442 */
[----:B------:R-:W-:-:S03]  /*40e0*/  LEA.HI.X.SX32 R181, R40, R49, 0x1, P4 ;  /* 0x0000003128b57211 */ /* 0x000fc600020f0eff */
[----:B------:R-:W-:Y:S01]  /*40f0*/  STS.U16 [R56+UR66+0x9500], R24 ;  /* 0x0095001838007988 */ /* 0x000fe20008000442 */
[----:B--2---:R-:W-:-:S03]  /*4100*/  LOP3.LUT R22, R134, 0x40, RZ, 0x3c, !PT ;  /* 0x0000004086167812 */ /* 0x004fc600078e3cff */
[----:B------:R-:W-:Y:S01]  /*4110*/  STS.U16 [R28+UR66+0x8180], R21 ;  /* 0x008180151c007988 */ /* 0x000fe20008000442 */
[-C--:B------:R-:W-:Y:S01]  /*4120*/  LEA R178, P5, R41, R153.reuse, 0x1 ;  /* 0x0000009929b27211 */ /* 0x080fe200078a08ff */
[----:B------:R-:W-:Y:S01]  /*4130*/  IMAD R39, R73, 0x8, R38 ;  /* 0x0000000849277824 */ /* 0x000fe200078e0226 */
[----:B------:R-:W-:Y:S01]  /*4140*/  LEA R174, P4, R30, R153, 0x1 ;  /* 0x000000991eae7211 */ /* 0x000fe200078808ff */
[----:B------:R2:W-:Y:S01]  /*4150*/  STS.U16 [R28+UR66+0x9180], R20 ;  /* 0x009180141c007988 */ /* 0x0005e20008000442 */
[----:B------:R-:W-:-:S04]  /*4160*/  @!UP1 UIADD3 UR10, UPT, UPT, -UR10, 0x100000, URZ ;  /* 0x001000000a0a9890 */ /* 0x000fc8000fffe1ff */
[----:B------:R-:W-:Y:S02]  /*4170*/  @!UP1 USHF.L.U32 UR11, UR10, 0xb, URZ ;  /* 0x0000000b0a0b9899 */ /* 0x000fe400080006ff */
[----:B------:R-:W-:Y:S01]  /*4180*/  @!UP1 USHF.L.U32 UR10, UR10, 0x1, URZ ;  /* 0x000000010a0a9899 */ /* 0x000fe200080006ff */
[----:B------:R-:W-:Y:S01]  /*4190*/  STS.U16 [R28+UR66+0x8580], R19 ;  /* 0x008580131c007988 */ /* 0x000fe20008000442 */
[----:B------:R-:W-:-:S03]  /*41a0*/  LEA.HI.X.SX32 R179, R41, R49, 0x1, P5 ;  /* 0x0000003129b37211 */ /* 0x000fc600028f0eff */
[----:B------:R-:W-:Y:S01]  /*41b0*/  STS.U16 [R28+UR66+0x9580], R18 ;  /* 0x009580121c007988 */ /* 0x000fe20008000442 */
[----:B--2---:R-:W-:-:S03]  /*41c0*/  LOP3.LUT R20, R134, 0x50, RZ, 0x3c, !PT ;  /* 0x0000005086147812 */ /* 0x004fc600078e3cff */
[----:B------:R2:W-:Y:S01]  /*41d0*/  STS.U16 [R22+UR66+0x8200], R17 ;  /* 0x0082001116007988 */ /* 0x0005e20008000442 */
[----:B------:R-:W-:Y:S02]  /*41e0*/  LEA R176, P3, R42, R153, 0x1 ;  /* 0x000000992ab07211 */ /* 0x000fe400078608ff */
[----:B------:R-:W-:Y:S01]  /*41f0*/  LEA.HI.X.SX32 R175, R30, R49, 0x1, P4 ;  /* 0x000000311eaf7211 */ /* 0x000fe200020f0eff */
[----:B------:R3:W-:Y:S01]  /*4200*/  STS.U16 [R22+UR66+0x9200], R14 ;  /* 0x0092000e16007988 */ /* 0x0007e20008000442 */
[----:B------:R-:W-:Y:S02]  /*4210*/  LEA R172, P5, R34, R153, 0x1 ;  /* 0x0000009922ac7211 */ /* 0x000fe400078a08ff */
[----:B------:R-:W-:Y:S01]  /*4220*/  LEA R30, R54, R39, 0x3 ;  /* 0x00000027361e7211 */ /* 0x000fe200078e18ff */
[----:B------:R3:W-:Y:S01]  /*4230*/  STS.U16 [R22+UR66+0x8600], R13 ;  /* 0x0086000d16007988 */ /* 0x0007e20008000442 */
[----:B------:R-:W-:-:S03]  /*4240*/  LOP3.LUT R232, R134, 0x70, RZ, 0x3c, !PT ;  /* 0x0000007086e87812 */ /* 0x000fc600078e3cff */
[----:B------:R3:W-:Y:S01]  /*4250*/  STS.U16 [R22+UR66+0x9600], R15 ;  /* 0x0096000f16007988 */ /* 0x0007e20008000442 */
[----:B------:R-:W-:-:S03]  /*4260*/  LEA.HI.X.SX32 R177, R42, R49, 0x1, P3 ;  /* 0x000000312ab17211 */ /* 0x000fc600018f0eff */
[----:B------:R3:W-:Y:S01]  /*4270*/  STS.U16 [R20+UR66+0x8280], R16 ;  /* 0x0082801014007988 */ /* 0x0007e20008000442 */
[----:B------:R-:W-:-:S03]  /*4280*/  LEA.HI.X.SX32 R173, R34, R49, 0x1, P5 ;  /* 0x0000003122ad7211 */ /* 0x000fc600028f0eff */
[----:B------:R3:W-:Y:S01]  /*4290*/  STS.U16 [R20+UR66+0x9280], R10 ;  /* 0x0092800a14007988 */ /* 0x0007e20008000442 */
[C---:B------:R-:W-:Y:S01]  /*42a0*/  LEA R170, P3, R32.reuse, R153, 0x1 ;  /* 0x0000009920aa7211 */ /* 0x040fe200078608ff */
[----:B------:R-:W-:Y:S02]  /*42b0*/  IMAD R34, R75, 0x8, R30 ;  /* 0x000000084b227824 */ /* 0x000fe400078e021e */
[----:B------:R3:W-:Y:S04]  /*42c0*/  STS.U16 [R20+UR66+0x8680], R8 ;  /* 0x0086800814007988 */ /* 0x0007e80008000442 */
[----:B------:R3:W-:Y:S01]  /*42d0*/  STS.U16 [R20+UR66+0x9680], R12 ;  /* 0x0096800c14007988 */ /* 0x0007e20008000442 */
[----:B------:R-:W-:-:S03]  /*42e0*/  LEA.HI.X.SX32 R171, R32, R49, 0x1, P3 ;  /* 0x0000003120ab7211 */ /* 0x000fc600018f0eff */
[----:B------:R3:W-:Y:S04]  /*42f0*/  STS.U16 [R233+UR66+0x8300], R2 ;  /* 0x00830002e9007988 */ /* 0x0007e80008000442 */
[----:B------:R3:W-:Y:S04]  /*4300*/  STS.U16 [R233+UR66+0x9300], R0 ;  /* 0x00930000e9007988 */ /* 0x0007e80008000442 */
[----:B------:R3:W-:Y:S04]  /*4310*/  STS.U16 [R233+UR66+0x8700], R6 ;  /* 0x00870006e9007988 */ /* 0x0007e80008000442 */
[----:B------:R3:W-:Y:S01]  /*4320*/  STS.U16 [R233+UR66+0x9700], R4 ;  /* 0x00970004e9007988 */ /* 0x0007e20008000442 */
[----:B------:R-:W-:-:S03]  /*4330*/  LEA R168, P4, R36, R153, 0x1 ;  /* 0x0000009924a87211 */ /* 0x000fc600078808ff */
[----:B------:R3:W-:Y:S01]  /*4340*/  STS.U16 [R232+UR66+0x8380], R11 ;  /* 0x0083800be8007988 */ /* 0x0007e20008000442 */
[----:B------:R-:W-:-:S03]  /*4350*/  IMAD R32, R77, 0x8, R34 ;  /* 0x000000084d207824 */ /* 0x000fc600078e0222 */
[----:B------:R3:W-:Y:S04]  /*4360*/  STS.U16 [R232+UR66+0x9380], R9 ;  /* 0x00938009e8007988 */ /* 0x0007e80008000442 */
[----:B------:R3:W-:Y:S04]  /*4370*/  STS.U16 [R232+UR66+0x8780], R7 ;  /* 0x00878007e8007988 */ /* 0x0007e80008000442 */
[----:B------:R3:W-:Y:S01]  /*4380*/  STS.U16 [R232+UR66+0x9780], R5 ;  /* 0x00978005e8007988 */ /* 0x0007e20008000442 */
[----:B-1----:R1:W-:Y:S06]  /*4390*/  MEMBAR.ALL.CTA ;  /* 0x0000000000007992 */ /* 0x0023ec0000008000 */
[----:B-1----:R-:W-:Y:S04]  /*43a0*/  FENCE.VIEW.ASYNC.S ;  /* 0x00000000000073c6 */ /* 0x002fe80000000000 */
[----:B------:R-:W1:Y:S02]  /*43b0*/  FENCE.VIEW.ASYNC.S ;  /* 0x00000000000073c6 */ /* 0x000e640000000000 */
[----:B-1----:R3:W1:Y:S01]  /*43c0*/  @!UP3 SYNCS.EXCH.64 URZ, [UR66+0xa000], UR10 ;  /* 0x00a0000a42ffb5b2 */ /* 0x0026620008000100 */
[----:B------:R-:W-:Y:S01]  /*43d0*/  LEA.HI.X.SX32 R169, R36, R49, 0x1, P4 ;  /* 0x0000003124a97211 */ /* 0x000fe200020f0eff */
[----:B------:R-:W-:Y:S01]  /*43e0*/  UISETP.EQ.U32.AND UP2, UPT, UR7, URZ, UP0 ;  /* 0x000000ff0700728c */ /* 0x000fe20008742070 */
[----:B------:R-:W-:-:S02]  /*43f0*/  LEA R164, P5, R38, R153, 0x1 ;  /* 0x0000009926a47211 */ /* 0x000fc400078a08ff */
[----:B------:R-:W-:Y:S02]  /*4400*/  LEA R160, P4, R30, R153, 0x1 ;  /* 0x000000991ea07211 */ /* 0x000fe400078808ff */
[----:B------:R-:W-:Y:S02]  /*4410*/  LEA R36, R79, R32, 0x3 ;  /* 0x000000204f247211 */ /* 0x000fe400078e18ff */
[-C--:B------:R-:W-:Y:S02]  /*4420*/  LEA.HI.X.SX32 R165, R38, R49.reuse, 0x1, P5 ;  /* 0x0000003126a57211 */ /* 0x080fe400028f0eff */
[----:B------:R-:W-:Y:S01]  /*4430*/  LEA.HI.X.SX32 R161, R30, R49, 0x1, P4 ;  /* 0x000000311ea17211 */ /* 0x000fe200020f0eff */
[----:B------:R-:W-:Y:S01]  /*4440*/  IMAD R30, R81, 0x8, R36 ;  /* 0x00000008511e7824 */ /* 0x000fe200078e0224 */
[CC--:B------:R-:W-:Y:S02]  /*4450*/  LEA R162, P3, R39.reuse, R153.reuse, 0x1 ;  /* 0x0000009927a27211 */ /* 0x0c0fe400078608ff */
[----:B------:R-:W-:Y:S01]  /*4460*/  LEA R158, P5, R34, R153, 0x1 ;  /* 0x00000099229e7211 */ /* 0x000fe200078a08ff */
[----:B0-----:R-:W-:Y:S01]  /*4470*/  @!UP2 UIADD3 UR9, UPT, UPT, UR66, 0x8000, URZ ;  /* 0x000080004209a890 */ /* 0x001fe2000fffe0ff */
[----:B------:R-:W-:-:S02]  /*4480*/  LEA.HI.X.SX32 R163, R39, R49, 0x1, P3 ;  /* 0x0000003127a37211 */ /* 0x000fc400018f0eff */
[----:B------:R-:W-:Y:S02]  /*4490*/  LEA.HI.X.SX32 R159, R34, R49, 0x1, P5 ;  /* 0x00000031229f7211 */ /* 0x000fe400028f0eff */
[-C--:B------:R-:W-:Y:S02]  /*44a0*/  LEA R156, P3, R32, R153.reuse, 0x1 ;  /* 0x00000099209c7211 */ /* 0x080fe400078608ff */
[-C--:B------:R-:W-:Y:S02]  /*44b0*/  LEA R154, P4, R36, R153.reuse, 0x1 ;  /* 0x00000099249a7211 */ /* 0x080fe400078808ff */
[----:B------:R-:W-:Y:S01]  /*44c0*/  LEA R152, P5, R30, R153, 0x1 ;  /* 0x000000991e987211 */ /* 0x000fe200078a08ff */
[----:B------:R-:W-:Y:S01]  /*44d0*/  @!UP2 USHF.R.U32.HI UR9, URZ, 0x4, UR9 ;  /* 0x00000004ff09a899 */ /* 0x000fe20008011609 */
[-C--:B------:R-:W-:Y:S02]  /*44e0*/  LEA.HI.X.SX32 R157, R32, R49.reuse, 0x1, P3 ;  /* 0x00000031209d7211 */ /* 0x080fe400018f0eff */
[----:B------:R-:W-:-:S02]  /*44f0*/  LEA.HI.X.SX32 R155, R36, R49, 0x1, P4 ;  /* 0x00000031249b7211 */ /* 0x000fc400020f0eff */
[----:B------:R-:W-:Y:S02]  /*4500*/  LEA.HI.X.SX32 R153, R30, R49, 0x1, P5 ;  /* 0x000000311e997211 */ /* 0x000fe400028f0eff */
[----:B--2---:R-:W-:Y:S02]  /*4510*/  PRMT R17, RZ, 0x7610, R17 ;  /* 0x00007610ff117816 */ /* 0x004fe40000000011 */
[----:B------:R-:W-:Y:S02]  /*4520*/  PRMT R19, RZ, 0x7610, R19 ;  /* 0x00007610ff137816 */ /* 0x000fe40000000013 */
[----:B------:R-:W-:Y:S02]  /*4530*/  PRMT R21, RZ, 0x7610, R21 ;  /* 0x00007610ff157816 */ /* 0x000fe40000000015 */
[----:B------:R-:W-:Y:S02]  /*4540*/  PRMT R23, RZ, 0x7610, R23 ;  /* 0x00007610ff177816 */ /* 0x000fe40000000017 */
[----:B------:R-:W-:-:S02]  /*4550*/  PRMT R25, RZ, 0x7610, R25 ;  /* 0x00007610ff197816 */ /* 0x000fc40000000019 */
[----:B------:R-:W-:Y:S02]  /*4560*/  PRMT R27, RZ, 0x7610, R27 ;  /* 0x00007610ff1b7816 */ /* 0x000fe4000000001b */
[----:B------:R-:W-:Y:S02]  /*4570*/  PRMT R29, RZ, 0x7610, R29 ;  /* 0x00007610ff1d7816 */ /* 0x000fe4000000001d */
        /* <DEDUP_REMOVED lines=24> */
[----:B------:R-:W-:Y:S01]  /*4700*/  PRMT R140, RZ, 0x7610, R140 ;  /* 0x00007610ff8c7816 */ /* 0x000fe2000000008c */
[----:B------:R-:W-:Y:S01]  /*4710*/  UMOV UR6, URZ ;  /* 0x000000ff00067c82 */ /* 0x000fe20008000000 */
[----:B------:R-:W-:Y:S02]  /*4720*/  UIADD3 UR8, UPT, UPT, UR66, 0xa000, URZ ;  /* 0x0000a00042087890 */ /* 0x000fe4000fffe0ff */
[----:B------:R-:W-:Y:S02]  /*4730*/  UIADD3 UR70, UPT, UPT, UR67, 0x100000, URZ ;  /* 0x0010000043467890 */ /* 0x000fe4000fffe0ff */
[----:B------:R-:W-:Y:S01]  /*4740*/  @!UP2 USGXT.U32 UR9, UR9, 0xe ;  /* 0x0000000e0909a89a */ /* 0x000fe20008000000 */
[----:B-1----:R-:W-:Y:S06]  /*4750*/  BAR.SYNC.DEFER_BLOCKING 0x0 ;  /* 0x0000000000007b1d */ /* 0x002fec0000010000 */
[----:B---3--:R-:W-:Y:S05]  /*4760*/  BRA.U !UP2, `(.L_x_6) ;  /* 0x000000050a907547 */ /* 0x008fea000b800000 */
[----:B------:R-:W-:Y:S02]  /*4770*/  USHF.R.U32.HI UR54, URZ, 0x4, UR66 ;  /* 0x00000004ff367899 */ /* 0x000fe40008011642 */
[----:B------:R-:W-:Y:S02]  /*4780*/  UIADD3 UR9, UPT, UPT, UR66, 0x8000, URZ ;  /* 0x0000800042097890 */ /* 0x000fe4000fffe0ff */
[----:B------:R-:W-:Y:S02]  /*4790*/  USGXT.U32 UR54, UR54, 0xe ;  /* 0x0000000e3636789a */ /* 0x000fe40008000000 */
[----:B------:R-:W-:Y:S02]  /*47a0*/  USHF.R.U32.HI UR9, URZ, 0x4, UR9 ;  /* 0x00000004ff097899 */ /* 0x000fe40008011609 */
[----:B------:R-:W-:Y:S02]  /*47b0*/  UIADD3 UR12, UP3, UPT, UR54, 0x80, URZ ;  /* 0x00000080360c7890 */ /* 0x000fe4000ff7e0ff */
[----:B------:R-:W-:Y:S01]  /*47c0*/  USGXT.U32 UR9, UR9, 0xe ;  /* 0x0000000e0909789a */ /* 0x000fe20008000000 */
[----:B------:R-:W-:Y:S01]  /*47d0*/  UMOV UR13, URZ ;  /* 0x000000ff000d7c82 */ /* 0x000fe20008000000 */
[----:B------:R-:W-:Y:S01]  /*47e0*/  UMOV UR18, UR8 ;  /* 0x0000000800127c82 */ /* 0x000fe20008000000 */
[----:B------:R-:W-:-:S02]  /*47f0*/  UIADD3.X UR13, UPT, UPT, UR13, 0x40004040, URZ, UP3, !UPT ;  /* 0x400040400d0d7890 */ /* 0x000fc40009ffe4ff */
[----:B------:R-:W-:Y:S02]  /*4800*/  UIADD3 UR48, UP3, UPT, UR9, 0x2, URZ ;  /* 0x0000000209307890 */ /* 0x000fe4000ff7e0ff */
[----:B------:R-:W-:Y:S02]  /*4810*/  UIADD3 UR50, UP6, UPT, UR9, 0x4, URZ ;  /* 0x0000000409327890 */ /* 0x000fe4000ffde0ff */
[----:B------:R-:W-:Y:S02]  /*4820*/  UIADD3.X UR49, UPT, UPT, UR6, 0x40004040, URZ, UP3, !UPT ;  /* 0x4000404006317890 */ /* 0x000fe40009ffe4ff */
[----:B------:R-:W-:Y:S01]  /*4830*/  UIADD3 UR42, UP5, UPT, UR9, 0x6, URZ ;  /* 0x00000006092a7890 */ /* 0x000fe2000ffbe0ff */
[----:B------:R-:W-:Y:S01]  /*4840*/  UMOV UR19, URZ ;  /* 0x000000ff00137c82 */ /* 0x000fe20008000000 */
[----:B------:R-:W-:Y:S01]  /*4850*/  UIADD3 UR22, UP4, UPT, UR9, 0x80, URZ ;  /* 0x0000008009167890 */ /* 0x000fe2000ff9e0ff */
[----:B------:R-:W-:Y:S01]  /*4860*/  UMOV UR52, 0x0 ;  /* 0x0000000000347882 */ /* 0x000fe20000000000 */
[----:B------:R-:W-:Y:S01]  /*4870*/  UMOV UR53, 0x4048490 ;  /* 0x0404849000357882 */ /* 0x000fe20000000000 */
[----:B------:R-:W-:Y:S01]  /*4880*/  UMOV UR65, UR18 ;  /* 0x0000001200417c82 */ /* 0x000fe20008000000 */
[----:B------:R-:W-:-:S02]  /*4890*/  UIADD3 UR30, UP3, UPT, UR9, 0x82, URZ ;  /* 0x00000082091e7890 */ /* 0x000fc4000ff7e0ff */
[----:B------:R-:W-:Y:S01]  /*48a0*/  UIADD3.X UR51, UPT, UPT, UR6, 0x40004040, URZ, UP6, !UPT ;  /* 0x4000404006337890 */ /* 0x000fe2000b7fe4ff */
[----:B------:R-:W-:Y:S01]  /*48b0*/  UMOV UR55, 0x40004040 ;  /* 0x4000404000377882 */ /* 0x000fe20000000000 */
[----:B------:R-:W-:Y:S01]  /*48c0*/  UMOV UR56, UR9 ;  /* 0x0000000900387c82 */ /* 0x000fe20008000000 */
[----:B------:R-:W-:Y:S01]  /*48d0*/  UMOV UR57, 0x40004040 ;  /* 0x4000404000397882 */ /* 0x000fe20000000000 */
[----:B------:R-:W-:Y:S01]  /*48e0*/  UIADD3.64 UR60, UPT, UPT, UR12, 0x80, URZ ;  /* 0x000000800c3c7897 */ /* 0x000fe2000fffe0ff */
[----:B------:R0:W-:Y:S01]  /*48f0*/  UTCHMMA gdesc[UR54], gdesc[UR56], tmem[UR70], tmem[UR52], idesc[UR53], !UPT ;  /* 0x00ff3438360075ea */ /* 0x0001e2000f800046 */
[----:B------:R-:W-:Y:S02]  /*4900*/  UIADD3 UR18, UP6, UPT, UR9, 0x84, URZ ;  /* 0x0000008409127890 */ /* 0x000fe4000ffde0ff */
[----:B------:R-:W-:Y:S01]  /*4910*/  UIADD3.X UR43, UPT, UPT, UR6, 0x40004040, URZ, UP5, !UPT ;  /* 0x40004040062b7890 */ /* 0x000fe2000affe4ff */
[----:B------:R-:W-:Y:S01]  /*4920*/  UMOV UR46, 0x0 ;  /* 0x00000000002e7882 */ /* 0x000fe20000000000 */
[----:B------:R-:W-:Y:S01]  /*4930*/  UMOV UR47, 0x4048490 ;  /* 0x04048490002f7882 */ /* 0x000fe20000000000 */
[----:B------:R-:W-:Y:S01]  /*4940*/  UIADD3 UR40, UP5, UPT, UR9, 0x86, URZ ;  /* 0x0000008609287890 */ /* 0x000fe2000ffbe0ff */
[----:B------:R1:W-:Y:S01]  /*4950*/  UTCHMMA gdesc[UR12], gdesc[UR48], tmem[UR70], tmem[UR46], idesc[UR47], UPT ;  /* 0x00ff2e300c0075ea */ /* 0x0003e2000b800046 */
[----:B------:R-:W-:-:S02]  /*4960*/  UIADD3.64 UR76, UPT, UPT, UR12, 0x100, URZ ;  /* 0x000001000c4c7897 */ /* 0x000fc4000fffe0ff */
[----:B------:R-:W-:Y:S02]  /*4970*/  UIADD3.X UR23, UPT, UPT, UR6, 0x40004040, URZ, UP4, !UPT ;  /* 0x4000404006177890 */ /* 0x000fe4000a7fe4ff */
[----:B0-----:R-:W-:Y:S02]  /*4980*/  UIADD3.64 UR52, UPT, UPT, UR12, 0x180, URZ ;  /* 0x000001800c347897 */ /* 0x001fe4000fffe0ff */
[----:B------:R-:W-:Y:S02]  /*4990*/  UIADD3 UR36, UP4, UPT, UR9, 0x100, URZ ;  /* 0x0000010009247890 */ /* 0x000fe4000ff9e0ff */
[----:B------:R-:W-:Y:S02]  /*49a0*/  UIADD3.X UR31, UPT, UPT, UR6, 0x40004040, URZ, UP3, !UPT ;  /* 0x40004040061f7890 */ /* 0x000fe40009ffe4ff */
[----:B------:R-:W-:Y:S02]  /*49b0*/  UIADD3.64 UR54, UPT, UPT, UR12, 0x200, URZ ;  /* 0x000002000c367897 */ /* 0x000fe4000fffe0ff */
[----:B------:R-:W-:-:S02]  /*49c0*/  UIADD3 UR32, UP3, UPT, UR9, 0x102, URZ ;  /* 0x0000010209207890 */ /* 0x000fc4000ff7e0ff */
[----:B------:R-:W-:Y:S02]  /*49d0*/  UIADD3.X UR19, UPT, UPT, UR6, 0x40004040, URZ, UP6, !UPT ;  /* 0x4000404006137890 */ /* 0x000fe4000b7fe4ff */
[----:B-1----:R-:W-:Y:S02]  /*49e0*/  UIADD3.64 UR46, UPT, UPT, UR12, 0x280, URZ ;  /* 0x000002800c2e7897 */ /* 0x002fe4000fffe0ff */
[----:B------:R-:W-:Y:S02]  /*49f0*/  UIADD3 UR28, UP6, UPT, UR9, 0x104, URZ ;  /* 0x00000104091c7890 */ /* 0x000fe4000ffde0ff */
[----:B------:R-:W-:Y:S01]  /*4a00*/  UIADD3.X UR41, UPT, UPT, UR6, 0x40004040, URZ, UP5, !UPT ;  /* 0x4000404006297890 */ /* 0x000fe2000affe4ff */
[----:B------:R-:W-:Y:S01]  /*4a10*/  UMOV UR44, 0x0 ;  /* 0x00000000002c7882 */ /* 0x000fe20000000000 */
[----:B------:R-:W-:Y:S01]  /*4a20*/  UMOV UR45, 0x4048490 ;  /* 0x04048490002d7882 */ /* 0x000fe20000000000 */
[----:B------:R-:W-:Y:S01]  /*4a30*/  UIADD3 UR24, UP5, UPT, UR9, 0x106, URZ ;  /* 0x0000010609187890 */ /* 0x000fe2000ffbe0ff */
[----:B------:R0:W-:Y:S01]  /*4a40*/  UTCHMMA gdesc[UR60], gdesc[UR50], tmem[UR70], tmem[UR44], idesc[UR45], UPT ;  /* 0x00ff2c323c0075ea */ /* 0x0001e2000b800046 */
[----:B------:R-:W-:-:S02]  /*4a50*/  UIADD3.X UR37, UPT, UPT, UR6, 0x40004040, URZ, UP4, !UPT ;  /* 0x4000404006257890 */ /* 0x000fc4000a7fe4ff */
[----:B------:R-:W-:Y:S01]  /*4a60*/  UIADD3.64 UR48, UPT, UPT, UR12, 0x300, URZ ;  /* 0x000003000c307897 */ /* 0x000fe2000fffe0ff */
[----:B------:R-:W-:Y:S01]  /*4a70*/  UMOV UR34, 0x0 ;  /* 0x0000000000227882 */ /* 0x000fe20000000000 */
[----:B------:R-:W-:Y:S01]  /*4a80*/  UMOV UR35, 0x4048490 ;  /* 0x0404849000237882 */ /* 0x000fe20000000000 */
[----:B------:R-:W-:Y:S01]  /*4a90*/  UIADD3 UR20, UP4, UPT, UR9, 0x180, URZ ;  /* 0x0000018009147890 */ /* 0x000fe2000ff9e0ff */
[----:B------:R1:W-:Y:S01]  /*4aa0*/  UTCHMMA gdesc[UR76], gdesc[UR42], tmem[UR70], tmem[UR34], idesc[UR35], UPT ;  /* 0x00ff222a4c0075ea */ /* 0x0003e2000b800046 */
[----:B------:R-:W-:Y:S02]  /*4ab0*/  UIADD3.X UR33, UPT, UPT, UR6, 0x40004040, URZ, UP3, !UPT ;  /* 0x4000404006217890 */ /* 0x000fe40009ffe4ff */
[----:B------:R-:W-:Y:S01]  /*4ac0*/  UIADD3.64 UR56, UPT, UPT, UR12, 0x380, URZ ;  /* 0x000003800c387897 */ /* 0x000fe2000fffe0ff */
[----:B------:R-:W-:Y:S01]  /*4ad0*/  UMOV UR38, 0x0 ;  /* 0x0000000000267882 */ /* 0x000fe20000000000 */
[----:B------:R-:W-:Y:S01]  /*4ae0*/  UMOV UR39, 0x4048490 ;  /* 0x0404849000277882 */ /* 0x000fe20000000000 */
[----:B------:R-:W-:Y:S01]  /*4af0*/  UIADD3 UR58, UP3, UPT, UR9, 0x182, URZ ;  /* 0x00000182093a7890 */ /* 0x000fe2000ff7e0ff */
[----:B------:R2:W-:Y:S01]  /*4b00*/  UTCHMMA gdesc[UR52], gdesc[UR22], tmem[UR70], tmem[UR38], idesc[UR39], UPT ;  /* 0x00ff2616340075ea */ /* 0x0005e2000b800046 */
[----:B------:R-:W-:-:S02]  /*4b10*/  UIADD3.X UR29, UPT, UPT, UR6, 0x40004040, URZ, UP6, !UPT ;  /* 0x40004040061d7890 */ /* 0x000fc4000b7fe4ff */
[----:B0-----:R-:W-:Y:S01]  /*4b20*/  UIADD3.64 UR50, UPT, UPT, UR12, 0x400, URZ ;  /* 0x000004000c327897 */ /* 0x001fe2000fffe0ff */
[----:B------:R-:W-:Y:S01]  /*4b30*/  UMOV UR26, 0x0 ;  /* 0x00000000001a7882 */ /* 0x000fe20000000000 */
[----:B------:R-:W-:Y:S01]  /*4b40*/  UMOV UR27, 0x4048490 ;  /* 0x04048490001b7882 */ /* 0x000fe20000000000 */
[----:B------:R-:W-:Y:S01]  /*4b50*/  UIADD3 UR62, UP6, UPT, UR9, 0x184, URZ ;  /* 0x00000184093e7890 */ /* 0x000fe2000ffde0ff */
[----:B------:R-:W-:Y:S01]  /*4b60*/  UTCHMMA gdesc[UR54], gdesc[UR30], tmem[UR70], tmem[UR26], idesc[UR27], UPT ;  /* 0x00ff1a1e360075ea */ /* 0x000fe2000b800046 */
[----:B------:R-:W-:Y:S02]  /*4b70*/  UIADD3.X UR25, UPT, UPT, UR6, 0x40004040, URZ, UP5, !UPT ;  /* 0x4000404006197890 */ /* 0x000fe4000affe4ff */
[----:B------:R-:W-:Y:S02]  /*4b80*/  UIADD3.64 UR44, UPT, UPT, UR12, 0x480, URZ ;  /* 0x000004800c2c7897 */ /* 0x000fe4000fffe0ff */
[----:B------:R-:W-:Y:S01]  /*4b90*/  UIADD3 UR74, UP5, UPT, UR9, 0x186, URZ ;  /* 0x00000186094a7890 */ /* 0x000fe2000ffbe0ff */
[----:B-1----:R-:W-:Y:S01]  /*4ba0*/  UMOV UR42, 0x0 ;  /* 0x00000000002a7882 */ /* 0x002fe20000000000 */
[----:B------:R-:W-:Y:S01]  /*4bb0*/  UMOV UR43, 0x4048490 ;  /* 0x04048490002b7882 */ /* 0x000fe20000000000 */
[----:B------:R-:W-:Y:S01]  /*4bc0*/  UIADD3.64 UR60, UPT, UPT, UR12, 0x500, URZ ;  /* 0x000005000c3c7897 */ /* 0x000fe2000fffe0ff */
[----:B------:R0:W-:Y:S01]  /*4bd0*/  UTCHMMA gdesc[UR46], gdesc[UR18], tmem[UR70], tmem[UR42], idesc[UR43], UPT ;  /* 0x00ff2a122e0075ea */ /* 0x0001e2000b800046 */
[----:B------:R-:W-:Y:S01]  /*4be0*/  UIADD3.X UR21, UPT, UPT, UR6, 0x40004040, URZ, UP4, !UPT ;  /* 0x4000404006157890 */ /* 0x000fe2000a7fe4ff */
[----:B------:R1:W-:Y:S01]  /*4bf0*/  UTCHMMA gdesc[UR48], gdesc[UR40], tmem[UR70], tmem[UR38], idesc[UR39], UPT ;  /* 0x00ff2628300075ea */ /* 0x0003e2000b800046 */
[----:B--2---:R-:W-:-:S02]  /*4c00*/  UIADD3.64 UR22, UPT, UPT, UR12, 0x580, URZ ;  /* 0x000005800c167897 */ /* 0x004fc4000fffe0ff */
[----:B------:R-:W-:Y:S02]  /*4c10*/  UIADD3.X UR59, UPT, UPT, UR6, 0x40004040, URZ, UP3, !UPT ;  /* 0x40004040063b7890 */ /* 0x000fe40009ffe4ff */
[----:B------:R-:W-:Y:S02]  /*4c20*/  UIADD3.64 UR34, UPT, UPT, UR12, 0x600, URZ ;  /* 0x000006000c227897 */ /* 0x000fe4000fffe0ff */
[----:B------:R-:W-:Y:S02]  /*4c30*/  UIADD3.X UR63, UPT, UPT, UR6, 0x40004040, URZ, UP6, !UPT ;  /* 0x40004040063f7890 */ /* 0x000fe4000b7fe4ff */
[----:B0-----:R-:W-:Y:S02]  /*4c40*/  UIADD3.64 UR42, UPT, UPT, UR12, 0x680, URZ ;  /* 0x000006800c2a7897 */ /* 0x001fe4000fffe0ff */
[----:B------:R-:W-:Y:S01]  /*4c50*/  UIADD3.X UR75, UPT, UPT, UR6, 0x40004040, URZ, UP5, !UPT ;  /* 0x40004040064b7890 */ /* 0x000fe2000affe4ff */
[----:B------:R-:W-:Y:S01]  /*4c60*/  UMOV UR76, 0x0 ;  /* 0x00000000004c7882 */ /* 0x000fe20000000000 */
[----:B------:R-:W-:Y:S01]  /*4c70*/  UMOV UR77, 0x4048490 ;  /* 0x04048490004d7882 */ /* 0x000fe20000000000 */
[----:B------:R-:W-:Y:S01]  /*4c80*/  UIADD3.64 UR12, UPT, UPT, UR12, 0x700, URZ ;  /* 0x000007000c0c7897 */ /* 0x000fe2000fffe0ff */
[----:B------:R1:W-:Y:S01]  /*4c90*/  UTCHMMA gdesc[UR56], gdesc[UR36], tmem[UR70], tmem[UR76], idesc[UR77], UPT ;  /* 0x00ff4c24380075ea */ /* 0x0003e2000b800046 */
[----:B------:R-:W-:Y:S01]  /*4ca0*/  UMOV UR52, 0x0 ;  /* 0x0000000000347882 */ /* 0x000fe20000000000 */
[----:B------:R-:W-:Y:S01]  /*4cb0*/  UMOV UR53, 0x4048490 ;  /* 0x0404849000357882 */ /* 0x000fe20000000000 */
[----:B------:R1:W-:Y:S01]  /*4cc0*/  UTCHMMA gdesc[UR50], gdesc[UR32], tmem[UR70], tmem[UR26], idesc[UR27], UPT ;  /* 0x00ff1a20320075ea */ /* 0x0003e2000b800046 */
[----:B------:R1:W-:Y:S01]  /*4cd0*/  UTCHMMA gdesc[UR44], gdesc[UR28], tmem[UR70], tmem[UR52], idesc[UR53], UPT ;  /* 0x00ff341c2c0075ea */ /* 0x0003e2000b800046 */
[----:B------:R-:W-:Y:S01]  /*4ce0*/  UMOV UR16, 0x0 ;  /* 0x0000000000107882 */ /* 0x000fe20000000000 */
[----:B------:R-:W-:Y:S01]  /*4cf0*/  UMOV UR17, 0x4048490 ;  /* 0x0404849000117882 */ /* 0x000fe20000000000 */
[----:B------:R1:W-:Y:S01]  /*4d00*/  UTCHMMA gdesc[UR60], gdesc[UR24], tmem[UR70], tmem[UR38], idesc[UR39], UPT ;  /* 0x00ff26183c0075ea */ /* 0x0003e2000b800046 */
[----:B------:R-:W-:Y:S01]  /*4d10*/  UMOV UR14, 0x0 ;  /* 0x00000000000e7882 */ /* 0x000fe20000000000 */
[----:B------:R-:W-:Y:S01]  /*4d20*/  UMOV UR15, 0x4048490 ;  /* 0x04048490000f7882 */ /* 0x000fe20000000000 */
[----:B------:R1:W-:Y:S01]  /*4d30*/  UTCHMMA gdesc[UR22], gdesc[UR20], tmem[UR70], tmem[UR76], idesc[UR77], UPT ;  /* 0x00ff4c14160075ea */ /* 0x0003e2000b800046 */
[----:B------:R-:W-:Y:S01]  /*4d40*/  UMOV UR10, 0x0 ;  /* 0x00000000000a7882 */ /* 0x000fe20000000000 */
[----:B------:R-:W-:Y:S01]  /*4d50*/  UMOV UR11, 0x4048490 ;  /* 0x04048490000b7882 */ /* 0x000fe20000000000 */
[----:B------:R1:W-:Y:S01]  /*4d60*/  UTCHMMA gdesc[UR34], gdesc[UR58], tmem[UR70], tmem[UR16], idesc[UR17], UPT ;  /* 0x00ff103a220075ea */ /* 0x0003e2000b800046 */
[----:B------:R1:W-:Y:S01]  /*4d70*/  UTCHMMA gdesc[UR42], gdesc[UR62], tmem[UR70], tmem[UR14], idesc[UR15], UPT ;  /* 0x00ff0e3e2a0075ea */ /* 0x0003e2000b800046 */
[----:B------:R1:W-:Y:S01]  /*4d80*/  UTCHMMA gdesc[UR12], gdesc[UR74], tmem[UR70], tmem[UR10], idesc[UR11], UPT ;  /* 0x00ff0a4a0c0075ea */ /* 0x0003e2000b800046 */
[----:B------:R1:W-:Y:S01]  /*4d90*/  UTCBAR [UR65], URZ ;  /* 0x000000ff410073e9 */ /* 0x0003e200080000ff */
[----:B------:R-:W-:Y:S01]  /*4da0*/  NOP ;  /* 0x0000000000007918 */ /* 0x000fe20000000000 */
.L_x_6:
[----:B------:R-:W-:Y:S05]  /*4db0*/  BRA.U !UP0, `(.L_x_7) ;  /* 0x0000000108087547 */ /* 0x000fea000b800000 */
[----:B------:R-:W0:Y:S02]  /*4dc0*/  SYNCS.PHASECHK.TRANS64.TRYWAIT P3, [UR66+0xa000], RZ ;  /* 0x00a000ffff0075a7 */ /* 0x000e240008061142 */
[----:B0-----:R-:W-:Y:S05]  /*4dd0*/  @!P3 BRA `(.L_x_8) ;  /* 0x000000800084b947 */ /* 0x001fea0003800000 */
.L_x_7:
[----:B------:R-:W-:Y:S06]  /*4de0*/  BAR.SYNC.DEFER_BLOCKING 0x0 ;  /* 0x0000000000007b1d */ /* 0x000fec0000010000 */
[----:B-1----:R-:W0:Y:S01]  /*4df0*/  LDCU UR10, c[0x0][0x3a8] ;  /* 0x00007500ff0a77ac */ /* 0x002e220008000800 */
[----:B------:R-:W-:Y:S01]  /*4e00*/  LDTM.16dp32bit_t0_t15.x8 R4, tmem[UR69+0x100000] ;  /* 0x10000045000479ee */ /* 0x000fe20008980000 */
[----:B------:R-:W0:Y:S01]  /*4e10*/  LDTM.16dp32bit_t16_t31.x8 R4, tmem[UR69+0x100008] ;  /* 0x10000845000479ee */ /* 0x000e2200089a0000 */
[----:B------:R-:W1:Y:S01]  /*4e20*/  @!P1 SYNCS.CCTL.IV [UR66+0xa000] ;  /* 0x00a00000ff0099b1 */ /* 0x000e620008000042 */
[----:B------:R-:W-:Y:S01]  /*4e30*/  NOP ;  /* 0x0000000000007918 */ /* 0x000fe20000000000 */
[----:B------:R2:W5:Y:S04]  /*4e40*/  @P2 LDG.E.U16 R17, desc[UR4][R214.64] ;  /* 0x00000004d6112981 */ /* 0x000568000c1e1500 */
        /* <DEDUP_REMOVED lines=30> */
[----:B------:R2:W5:Y:S01]  /*5030*/  @P2 LDG.E.U16 R140, desc[UR4][R150.64] ;  /* 0x00000004968c2981 */ /* 0x000562000c1e1500 */
[----:B0-----:R-:W-:Y:S01]  /*5040*/  FMUL R0, R4, UR10 ;  /* 0x0000000a04007c20 */ /* 0x001fe20008400000 */
[----:B------:R-:W-:Y:S01]  /*5050*/  FMUL R13, R5, UR10 ;  /* 0x0000000a050d7c20 */ /* 0x000fe20008400000 */
[----:B------:R-:W-:Y:S01]  /*5060*/  FMUL R2, R6, UR10 ;  /* 0x0000000a06027c20 */ /* 0x000fe20008400000 */
[----:B------:R-:W-:Y:S01]  /*5070*/  FMUL R12, R7, UR10 ;  /* 0x0000000a070c7c20 */ /* 0x000fe20008400000 */
[----:B------:R-:W-:-:S03]  /*5080*/  FMUL R15, R8, UR10 ;  /* 0x0000000a080f7c20 */ /* 0x000fc60008400000 */
[----:B------:R-:W-:Y:S01]  /*5090*/  FMNMX3 R2, R0, R13, R2, !PT ;  /* 0x0000000d00027276 */ /* 0x000fe20007800002 */
[----:B------:R-:W-:Y:S01]  /*50a0*/  FMUL R0, R9, UR10 ;  /* 0x0000000a09007c20 */ /* 0x000fe20008400000 */
[----:B------:R-:W-:Y:S02]  /*50b0*/  FMUL R13, R10, UR10 ;  /* 0x0000000a0a0d7c20 */ /* 0x000fe40008400000 */
[----:B------:R-:W-:Y:S01]  /*50c0*/  FMNMX3 R12, R2, R12, R15, !PT ;  /* 0x0000000c020c7276 */ /* 0x000fe2000780000f */
[----:B------:R-:W-:-:S03]  /*50d0*/  FMUL R2, R11, UR10 ;  /* 0x0000000a0b027c20 */ /* 0x000fc60008400000 */
[----:B------:R-:W-:-:S04]  /*50e0*/  FMNMX3 R13, R12, R0, R13, !PT ;  /* 0x000000000c0d7276 */ /* 0x000fc8000780000d */
[----:B------:R-:W-:-:S05]  /*50f0*/  FMNMX R2, R2, R13, !PT ;  /* 0x0000000d02027209 */ /* 0x000fca0007800000 */
[----:B------:R-:W0:Y:S02]  /*5100*/  SHFL.BFLY PT, R133, R2, 0x10, 0x1f ;  /* 0x0e001f0002857f89 */ /* 0x000e2400000e0000 */
[----:B0-----:R-:W-:-:S05]  /*5110*/  FMNMX3 R133, R2, -INF , R133, !PT ;  /* 0xff80000002857876 */ /* 0x001fca0007800085 */
[--C-:B------:R-:W-:Y:S01]  /*5120*/  FFMA R4, R4, UR10, -R133.reuse ;  /* 0x0000000a04047c23 */ /* 0x100fe20008000885 */
[--C-:B------:R-:W-:Y:S01]  /*5130*/  FFMA R5, R5, UR10, -R133.reuse ;  /* 0x0000000a05057c23 */ /* 0x100fe20008000885 */
[--C-:B------:R-:W-:Y:S01]  /*5140*/  FFMA R6, R6, UR10, -R133.reuse ;  /* 0x0000000a06067c23 */ /* 0x100fe20008000885 */
[--C-:B------:R-:W-:Y:S01]  /*5150*/  FFMA R7, R7, UR10, -R133.reuse ;  /* 0x0000000a07077c23 */ /* 0x100fe20008000885 */
[----:B------:R-:W-:Y:S01]  /*5160*/  FMUL R4, R4, 1.4426950216293334961 ;  /* 0x3fb8aa3b04047820 */ /* 0x000fe20000400000 */
[----:B------:R-:W-:Y:S01]  /*5170*/  FMUL R5, R5, 1.4426950216293334961 ;  /* 0x3fb8aa3b05057820 */ /* 0x000fe20000400000 */
[----:B------:R-:W-:Y:S01]  /*5180*/  FMUL R6, R6, 1.4426950216293334961 ;  /* 0x3fb8aa3b06067820 */ /* 0x000fe20000400000 */
[----:B------:R-:W-:Y:S01]  /*5190*/  FMUL R7, R7, 1.4426950216293334961 ;  /* 0x3fb8aa3b07077820 */ /* 0x000fe20000400000 */
[--C-:B------:R-:W-:Y:S01]  /*51a0*/  FFMA R8, R8, UR10, -R133.reuse ;  /* 0x0000000a08087c23 */ /* 0x100fe20008000885 */
[--C-:B------:R-:W-:Y:S01]  /*51b0*/  FFMA R9, R9, UR10, -R133.reuse ;  /* 0x0000000a09097c23 */ /* 0x100fe20008000885 */
[----:B------:R-:W-:Y:S01]  /*51c0*/  MUFU.EX2 R4, R4 ;  /* 0x0000000400047308 */ /* 0x000fe20000000800 */
[--C-:B------:R-:W-:Y:S01]  /*51d0*/  FFMA R10, R10, UR10, -R133.reuse ;  /* 0x0000000a0a0a7c23 */ /* 0x100fe20008000885 */
[----:B------:R-:W-:Y:S01]  /*51e0*/  FMUL R8, R8, 1.4426950216293334961 ;  /* 0x3fb8aa3b08087820 */ /* 0x000fe20000400000 */
[----:B------:R-:W-:Y:S01]  /*51f0*/  FMUL R9, R9, 1.4426950216293334961 ;  /* 0x3fb8aa3b09097820 */ /* 0x000fe20000400000 */
[----:B------:R-:W-:Y:S01]  /*5200*/  FFMA R11, R11, UR10, -R133 ;  /* 0x0000000a0b0b7c23 */ /* 0x000fe20008000885 */
[----:B------:R-:W-:-:S03]  /*5210*/  FMUL R10, R10, 1.4426950216293334961 ;  /* 0x3fb8aa3b0a0a7820 */ /* 0x000fc60000400000 */
[----:B------:R-:W0:Y:S01]  /*5220*/  MUFU.EX2 R5, R5 ;  /* 0x0000000500057308 */ /* 0x000e220000000800 */
[----:B------:R-:W-:-:S07]  /*5230*/  FMUL R11, R11, 1.4426950216293334961 ;  /* 0x3fb8aa3b0b0b7820 */ /* 0x000fce0000400000 */
[----:B------:R-:W3:Y:S08]  /*5240*/  MUFU.EX2 R6, R6 ;  /* 0x0000000600067308 */ /* 0x000ef00000000800 */
[----:B------:R-:W4:Y:S01]  /*5250*/  MUFU.EX2 R7, R7 ;  /* 0x0000000700077308 */ /* 0x000f220000000800 */
[----:B0-----:R-:W-:Y:S01]  /*5260*/  FADD R13, R4, R5 ;  /* 0x00000005040d7221 */ /* 0x001fe20000000000 */
[----:B------:R-:W-:-:S06]  /*5270*/  F2FP.BF16.F32.PACK_AB R4, R5, R4 ;  /* 0x000000040504723e */ /* 0x000fcc00000010ff */
[----:B------:R-:W0:Y:S01]  /*5280*/  MUFU.EX2 R8, R8 ;  /* 0x0000000800087308 */ /* 0x000e220000000800 */
[----:B---3--:R-:W-:-:S07]  /*5290*/  FADD R0, R6, R13 ;  /* 0x0000000d06007221 */ /* 0x008fce0000000000 */
[----:B------:R-:W3:Y:S01]  /*52a0*/  MUFU.EX2 R9, R9 ;  /* 0x0000000900097308 */ /* 0x000ee20000000800 */
[C---:B----4-:R-:W-:Y:S01]  /*52b0*/  FADD R13, R7.reuse, R0 ;  /* 0x00000000070d7221 */ /* 0x050fe20000000000 */
[----:B------:R-:W-:-:S06]  /*52c0*/  F2FP.BF16.F32.PACK_AB R5, R7, R6 ;  /* 0x000000060705723e */ /* 0x000fcc00000010ff */
[----:B------:R-:W4:Y:S01]  /*52d0*/  MUFU.EX2 R10, R10 ;  /* 0x0000000a000a7308 */ /* 0x000f220000000800 */
[----:B0-----:R-:W-:-:S07]  /*52e0*/  FADD R0, R8, R13 ;  /* 0x0000000d08007221 */ /* 0x001fce0000000000 */
[----:B------:R-:W0:Y:S01]  /*52f0*/  MUFU.EX2 R11, R11 ;  /* 0x0000000b000b7308 */ /* 0x000e220000000800 */
[C---:B---3--:R-:W-:Y:S01]  /*5300*/  FADD R13, R9.reuse, R0 ;  /* 0x00000000090d7221 */ /* 0x048fe20000000000 */
[----:B------:R-:W-:-:S03]  /*5310*/  F2FP.BF16.F32.PACK_AB R6, R9, R8 ;  /* 0x000000080906723e */ /* 0x000fc600000010ff */
[----:B----4-:R-:W-:-:S04]  /*5320*/  FADD R0, R10, R13 ;  /* 0x0000000d0a007221 */ /* 0x010fc80000000000 */
[C---:B0-----:R-:W-:Y:S01]  /*5330*/  FADD R0, R11.reuse, R0 ;  /* 0x000000000b007221 */ /* 0x041fe20000000000 */
[----:B------:R-:W-:-:S04]  /*5340*/  F2FP.BF16.F32.PACK_AB R7, R11, R10 ;  /* 0x0000000a0b07723e */ /* 0x000fc800000010ff */
[----:B------:R-:W0:Y:S02]  /*5350*/  SHFL.BFLY PT, R13, R0, 0x10, 0x1f ;  /* 0x0e001f00000d7f89 */ /* 0x000e2400000e0000 */
[----:B0-----:R-:W-:Y:S01]  /*5360*/  FADD R13, R0, R13 ;  /* 0x0000000d000d7221 */ /* 0x001fe20000000000 */
[----:B-12---:R-:W-:Y:S06]  /*5370*/  BRA.U !UP0, `(.L_x_9) ;  /* 0x0000000108087547 */ /* 0x006fec000b800000 */
[----:B------:R0:W-:Y:S01]  /*5380*/  STTM.16dp32bit_t0_t15.x4 tmem[UR69+0x100], R4 ;  /* 0x00010004000079ed */ /* 0x0001e20008900045 */
[----:B------:R0:W-:Y:S02]  /*5390*/  STTM.16dp32bit_t16_t31.x4 tmem[UR69+0x104], R4 ;  /* 0x00010404000079ed */ /* 0x0001e40008920045 */
.L_x_9:
[----:B------:R-:W-:Y:S01]  /*53a0*/  FADD R0, -R133, -INF ;  /* 0xff80000085007421 */ /* 0x000fe20000000100 */
[----:B-----5:R-:W-:Y:S03]  /*53b0*/  STS.U16 [R132+UR66+0x8000], R17 ;  /* 0x0080001184007988 */ /* 0x020fe60008000442 */
[----:B------:R-:W-:Y:S01]  /*53c0*/  FMUL R0, R0, 1.4426950216293334961 ;  /* 0x3fb8aa3b00007820 */ /* 0x000fe20000400000 */
[----:B------:R-:W-:Y:S04]  /*53d0*/  STS.U16 [R132+UR66+0x8100], R19 ;  /* 0x0081001384007988 */ /* 0x000fe80008000442 */
[----:B------:R-:W-:Y:S01]  /*53e0*/  STS.U16 [R132+UR66+0x8200], R21 ;  /* 0x0082001584007988 */ /* 0x000fe20008000442 */
[----:B------:R-:W1:Y:S03]  /*53f0*/  MUFU.EX2 R0, R0 ;  /* 0x0000000000007308 */ /* 0x000e660000000800 */
[----:B------:R-:W-:Y:S04]  /*5400*/  STS.U16 [R132+UR66+0x8300], R23 ;  /* 0x0083001784007988 */ /* 0x000fe80008000442 */
[----:B------:R-:W-:Y:S04]  /*5410*/  STS.U16 [R132+UR66+0x8400], R25 ;  /* 0x0084001984007988 */ /* 0x000fe80008000442 */
[----:B------:R-:W-:Y:S04]  /*5420*/  STS.U16 [R132+UR66+0x8500], R27 ;  /* 0x0085001b84007988 */ /* 0x000fe80008000442 */
[----:B------:R-:W-:Y:S01]  /*5430*/  STS.U16 [R132+UR66+0x8600], R29 ;  /* 0x0086001d84007988 */ /* 0x000fe20008000442 */
[----:B-1----:R-:W-:-:S03]  /*5440*/  FADD R141, R0, R13 ;  /* 0x0000000d008d7221 */ /* 0x002fc60000000000 */
        /* <DEDUP_REMOVED lines=17> */
[----:B------:R1:W-:Y:S04]  /*5560*/  STS.U16 [R132+UR66+0x9800], R65 ;  /* 0x0098004184007988 */ /* 0x0003e80008000442 */
[----:B------:R2:W-:Y:S04]  /*5570*/  STS.U16 [R132+UR66+0x9900], R135 ;  /* 0x0099008784007988 */ /* 0x0005e80008000442 */
[----:B------:R2:W-:Y:S04]  /*5580*/  STS.U16 [R132+UR66+0x9a00], R143 ;  /* 0x009a008f84007988 */ /* 0x0005e80008000442 */
[----:B------:R2:W-:Y:S04]  /*5590*/  STS.U16 [R132+UR66+0x9b00], R145 ;  /* 0x009b009184007988 */ /* 0x0005e80008000442 */
[----:B------:R2:W-:Y:S04]  /*55a0*/  STS.U16 [R132+UR66+0x9c00], R147 ;  /* 0x009c009384007988 */ /* 0x0005e80008000442 */
[----:B------:R2:W-:Y:S04]  /*55b0*/  STS.U16 [R132+UR66+0x9d00], R149 ;  /* 0x009d009584007988 */ /* 0x0005e80008000442 */
[----:B------:R2:W-:Y:S04]  /*55c0*/  STS.U16 [R132+UR66+0x9e00], R209 ;  /* 0x009e00d184007988 */ /* 0x0005e80008000442 */
[----:B------:R2:W-:Y:S01]  /*55d0*/  STS.U16 [R132+UR66+0x9f00], R140 ;  /* 0x009f008c84007988 */ /* 0x0005e20008000442 */
[----:B------:R-:W3:Y:S02]  /*55e0*/  FENCE.VIEW.ASYNC.T ;  /* 0x00000000000073c6 */ /* 0x000ee40000000200 */
[----:B---3--:R-:W-:Y:S06]  /*55f0*/  BAR.SYNC.DEFER_BLOCKING 0x0 ;  /* 0x0000000000007b1d */ /* 0x008fec0000010000 */
[----:B01----:R-:W0:Y:S01]  /*5600*/  LDTM.16dp32bit_t0_t15.x128 R4, tmem[UR69] ;  /* 0x00000045000479ee */ /* 0x003e220008b80000 */
[----:B------:R-:W1:Y:S01]  /*5610*/  LDTM.16dp32bit_t16_t31.x128 R4, tmem[UR69+0x80] ;  /* 0x00008045000479ee */ /* 0x000e620008ba0000 */
[----:B------:R-:W-:Y:S01]  /*5620*/  NOP ;  /* 0x0000000000007918 */ /* 0x000fe20000000000 */
[----:B--2---:R-:W-:Y:S05]  /*5630*/  BRA.U !UP0, `(.L_x_10) ;  /* 0x0000000908087547 */ /* 0x004fea000b800000 */
[C---:B01----:R-:W-:Y:S01]  /*5640*/  FMUL R4, R0.reuse, R4 ;  /* 0x0000000400047220 */ /* 0x043fe20000400000 */
[C---:B------:R-:W-:Y:S01]  /*5650*/  FMUL R5, R0.reuse, R5 ;  /* 0x0000000500057220 */ /* 0x040fe20000400000 */
        /* <DEDUP_REMOVED lines=125> */
[----:B------:R-:W-:-:S04]  /*5e30*/  FMUL R131, R0, R131 ;  /* 0x0000008300837220 */ /* 0x000fc80000400000 */
[----:B------:R2:W-:Y:S01]  /*5e40*/  STTM.16dp32bit_t0_t15.x128 tmem[UR69], R4 ;  /* 0x00000004000079ed */ /* 0x0005e20008b80045 */
[----:B------:R2:W-:Y:S02]  /*5e50*/  STTM.16dp32bit_t16_t31.x128 tmem[UR69+0x80], R4 ;  /* 0x00008004000079ed */ /* 0x0005e40008ba0045 */
.L_x_10:
[----:B-1----:R-:W1:Y:S02]  /*5e60*/  FENCE.VIEW.ASYNC.T ;  /* 0x00000000000073c6 */ /* 0x002e640000000200 */
[----:B-1----:R-:W-:Y:S01]  /*5e70*/  BAR.SYNC.DEFER_BLOCKING 0x0 ;  /* 0x0000000000007b1d */ /* 0x002fe20000010000 */
[----:B------:R-:W-:Y:S01]  /*5e80*/  UIADD3 UR10, UPT, UPT, UR64, -0x10, URZ ;  /* 0xfffffff0400a7890 */ /* 0x000fe2000fffe0ff */
[----:B0-2---:R-:W-:Y:S01]  /*5e90*/  HFMA2 R12, -RZ, RZ, 0, 0 ;  /* 0x00000000ff0c7431 */ /* 0x005fe200000001ff */
[----:B------:R-:W-:Y:S02]  /*5ea0*/  UIADD3 UR71, UPT, UPT, UR67, 0x100, URZ ;  /* 0x0000010043477890 */ /* 0x000fe4000fffe0ff */
[----:B------:R-:W-:Y:S02]  /*5eb0*/  UISETP.GE.AND UP0, UPT, UR10, 0x1, UPT ;  /* 0x000000010a00788c */ /* 0x000fe4000bf06270 */
[----:B------:R-:W-:Y:S01]  /*5ec0*/  IMAD.U32 R209, RZ, RZ, UR10 ;  /* 0x0000000affd17e24 */ /* 0x000fe2000f8e00ff */
[----:B------:R0:W-:Y:S06]  /*5ed0*/  MEMBAR.ALL.CTA ;  /* 0x0000000000007992 */ /* 0x0001ec0000008000 */
[----:B0-----:R-:W0:Y:S02]  /*5ee0*/  FENCE.VIEW.ASYNC.S ;  /* 0x00000000000073c6 */ /* 0x001e240000000000 */
[----:B0-----:R-:W-:Y:S06]  /*5ef0*/  BAR.SYNC.DEFER_BLOCKING 0x0 ;  /* 0x0000000000007b1d */ /* 0x001fec0000010000 */
[----:B------:R-:W-:Y:S05]  /*5f00*/  BRA.U !UP2, `(.L_x_11) ;  /* 0x000000010a287547 */ /* 0x000fea000b800000 */
[----:B------:R-:W-:Y:S01]  /*5f10*/  ULOP3.LUT UR13, UR6, 0xc0004010, URZ, 0xfc, !UPT ;  /* 0xc0004010060d7892 */ /* 0x000fe2000f8efcff */
[----:B------:R-:W-:Y:S01]  /*5f20*/  UMOV UR10, UR68 ;  /* 0x00000044000a7c82 */ /* 0x000fe20008000000 */
[----:B------:R-:W-:Y:S01]  /*5f30*/  UMOV UR11, URZ ;  /* 0x000000ff000b7c82 */ /* 0x000fe20008000000 */
[----:B------:R-:W-:Y:S01]  /*5f40*/  UMOV UR14, 0x0 ;  /* 0x00000000000e7882 */ /* 0x000fe20000000000 */
[----:B------:R-:W-:Y:S01]  /*5f50*/  UMOV UR15, 0x4400490 ;  /* 0x04400490000f7882 */ /* 0x000fe20000000000 */
[----:B------:R-:W-:Y:S01]  /*5f60*/  UMOV UR12, UR9 ;  /* 0x00000009000c7c82 */ /* 0x000fe20008000000 */
[----:B------:R-:W-:-:S03]  /*5f70*/  UMOV UR6, UR10 ;  /* 0x0000000a00067c82 */ /* 0x000fc60008000000 */
[----:B------:R0:W-:Y:S01]  /*5f80*/  UTCHMMA tmem[UR71], gdesc[UR12], tmem[UR67], tmem[UR14], idesc[UR15], UPT ;  /* 0x00ff0e0c470079ea */ /* 0x0001e2000b800043 */
[----:B------:R0:W-:Y:S01]  /*5f90*/  UTCBAR [UR6], URZ ;  /* 0x000000ff060073e9 */ /* 0x0001e200080000ff */
[----:B------:R-:W-:Y:S01]  /*5fa0*/  NOP ;  /* 0x0000000000007918 */ /* 0x000fe20000000000 */
.L_x_11:
[----:B------:R-:W-:Y:S02]  /*5fb0*/  FSEL R133, R133, -INF , P2 ;  /* 0xff80000085857808 */ /* 0x000fe40001000000 */
[----:B------:R-:W-:Y:S01]  /*5fc0*/  FSEL R141, R141, 1, P2 ;  /* 0x3f8000008d8d7808 */ /* 0x000fe20001000000 */
[----:B------:R-:W-:Y:S06]  /*5fd0*/  BRA.U !UP0, `(.L_x_12) ;  /* 0x0000002508087547 */ /* 0x000fec000b800000 */
[----:B------:R-:W-:Y:S01]  /*5fe0*/  USHF.R.U32.HI UR64, URZ, 0x4, UR8 ;  /* 0x00000004ff407899 */ /* 0x000fe20008011608 */
[----:B------:R-:W-:Y:S01]  /*5ff0*/  IMAD.U32 R4, RZ, RZ, UR66 ;  /* 0x00000042ff047e24 */ /* 0x000fe2000f8e00ff */
[----:B------:R-:W-:Y:S01]  /*6000*/  USHF.R.U32.HI UR72, URZ, 0x4, UR66 ;  /* 0x00000004ff487899 */ /* 0x000fe20008011642 */
[----:B------:R-:W-:Y:S01]  /*6010*/  IMAD.SHL.U32 R2, R3, 0x10, RZ ;  /* 0x0000001003027824 */ /* 0x000fe200078e00ff */
[----:B------:R-:W-:Y:S01]  /*6020*/  USGXT.U32 UR64, UR64, 0xe ;  /* 0x0000000e4040789a */ /* 0x000fe20008000000 */
[----:B------:R-:W-:Y:S01]  /*6030*/  VIADD R3, R4, 0xc000 ;  /* 0x0000c00004037836 */ /* 0x000fe20000000000 */
[----:B------:R-:W-:Y:S01]  /*6040*/  USGXT.U32 UR72, UR72, 0xe ;  /* 0x0000000e4848789a */ /* 0x000fe20008000000 */
[----:B------:R-:W-:Y:S01]  /*6050*/  HFMA2 R142, -RZ, RZ, 0, 0 ;  /* 0x00000000ff8e7431 */ /* 0x000fe200000001ff */
[----:B------:R-:W-:Y:S01]  /*6060*/  UIADD3 UR8, UP2, UPT, UR64, 0x2, URZ ;  /* 0x0000000240087890 */ /* 0x000fe2000ff5e0ff */
[----:B------:R-:W-:Y:S01]  /*6070*/  IMAD.MOV.U32 R0, RZ, RZ, R133 ;  /* 0x000000ffff007224 */ /* 0x000fe200078e0085 */
[----:B------:R-:W-:Y:S01]  /*6080*/  UMOV UR9, URZ ;  /* 0x000000ff00097c82 */ /* 0x000fe20008000000 */
[----:B0-----:R-:W-:Y:S01]  /*6090*/  UIADD3 UR6, UP3, UPT, UR72, 0x80, URZ ;  /* 0x0000008048067890 */ /* 0x001fe2000ff7e0ff */
[----:B------:R-:W-:Y:S01]  /*60a0*/  SHF.R.U32.HI R208, RZ, 0x4, R3 ;  /* 0x00000004ffd07819 */ /* 0x000fe20000011603 */
[----:B------:R-:W-:Y:S01]  /*60b0*/  UIADD3.X UR9, UPT, UPT, UR9, 0x40004040, URZ, UP2, !UPT ;  /* 0x4000404009097890 */ /* 0x000fe200097fe4ff */
[----:B------:R-:W-:Y:S01]  /*60c0*/  IMAD.MOV.U32 R135, RZ, RZ, 0x1 ;  /* 0x00000001ff877424 */ /* 0x000fe200078e00ff */
[----:B------:R-:W-:Y:S01]  /*60d0*/  UMOV UR10, URZ ;  /* 0x000000ff000a7c82 */ /* 0x000fe20008000000 */
[----:B------:R-:W-:Y:S01]  /*60e0*/  UISETP.NE.U32.AND UP0, UPT, UR7, URZ, UPT ;  /* 0x000000ff0700728c */ /* 0x000fe2000bf05070 */
[----:B------:R-:W-:Y:S01]  /*60f0*/  IMAD.MOV.U32 R12, RZ, RZ, RZ ;  /* 0x000000ffff0c7224 */ /* 0x000fe200078e00ff */
[----:B------:R-:W-:Y:S01]  /*6100*/  UIADD3.X UR7, UPT, UPT, UR10, 0x40004040, URZ, UP3, !UPT ;  /* 0x400040400a077890 */ /* 0x000fe20009ffe4ff */
[----:B------:R-:W-:Y:S01]  /*6110*/  IMAD.MOV.U32 R140, RZ, RZ, RZ ;  /* 0x000000ffff8c7224 */ /* 0x000fe200078e00ff */
[----:B------:R-:W-:Y:S01]  /*6120*/  UIADD3 UR10, UP5, UPT, UR6, 0x80, URZ ;  /* 0x00000080060a7890 */ /* 0x000fe2000ffbe0ff */
[----:B------:R-:W-:Y:S01]  /*6130*/  SGXT.U32 R208, R208, 0xe ;  /* 0x0000000ed0d0781a */ /* 0x000fe20000000000 */
[----:B------:R-:W-:-:S02]  /*6140*/  UIADD3 UR12, UP4, UPT, UR6, 0x100, URZ ;  /* 0x00000100060c7890 */ /* 0x000fc4000ff9e0ff */
[----:B------:R-:W-:Y:S02]  /*6150*/  UIADD3 UR14, UP3, UPT, UR6, 0x180, URZ ;  /* 0x00000180060e7890 */ /* 0x000fe4000ff7e0ff */
[----:B------:R-:W-:Y:S02]  /*6160*/  UIADD3 UR16, UP2, UPT, UR6, 0x200, URZ ;  /* 0x0000020006107890 */ /* 0x000fe4000ff5e0ff */
[----:B------:R-:W-:Y:S02]  /*6170*/  UIADD3.64 UR40, UPT, UPT, UR8, 0x2, URZ ;  /* 0x0000000208287897 */ /* 0x000fe4000fffe0ff */
[----:B------:R-:W-:Y:S02]  /*6180*/  UIADD3.X UR11, UPT, UPT, UR7, URZ, URZ, UP5, !UPT ;  /* 0x000000ff070b7290 */ /* 0x000fe4000affe4ff */
[----:B------:R-:W-:Y:S02]  /*6190*/  UIADD3.X UR13, UPT, UPT, UR7, URZ, URZ, UP4, !UPT ;  /* 0x000000ff070d7290 */ /* 0x000fe4000a7fe4ff */
[----:B------:R-:W-:Y:S01]  /*61a0*/  UIADD3.X UR15, UPT, UPT, UR7, URZ, URZ, UP3, !UPT ;  /* 0x000000ff070f7290 */ /* 0x000fe20009ffe4ff */
[----:B------:R-:W-:Y:S01]  /*61b0*/  IMAD.U32 R148, RZ, RZ, UR40 ;  /* 0x00000028ff947e24 */ /* 0x000fe2000f8e00ff */
[----:B------:R-:W-:Y:S01]  /*61c0*/  UIADD3.X UR17, UPT, UPT, UR7, URZ, URZ, UP2, !UPT ;  /* 0x000000ff07117290 */ /* 0x000fe200097fe4ff */
[----:B------:R-:W-:Y:S01]  /*61d0*/  MOV R149, UR41 ;  /* 0x0000002900957c02 */ /* 0x000fe20008000f00 */
[----:B------:R-:W-:-:S02]  /*61e0*/  USHF.L.U32 UR73, UR73, 0x4, URZ ;  /* 0x0000000449497899 */ /* 0x000fc400080006ff */
[----:B------:R-:W-:Y:S02]  /*61f0*/  UIADD3 UR18, UP6, UPT, UR6, 0x280, URZ ;  /* 0x0000028006127890 */ /* 0x000fe4000ffde0ff */
[----:B------:R-:W-:Y:S02]  /*6200*/  UIADD3 UR20, UP5, UPT, UR6, 0x300, URZ ;  /* 0x0000030006147890 */ /* 0x000fe4000ffbe0ff */
[----:B------:R-:W-:Y:S01]  /*6210*/  UIADD3 UR22, UP4, UPT, UR6, 0x380, URZ ;  /* 0x0000038006167890 */ /* 0x000fe2000ff9e0ff */
[----:B------:R-:W-:Y:S01]  /*6220*/  MOV R3, UR73 ;  /* 0x0000004900037c02 */ /* 0x000fe20008000f00 */
[----:B------:R-:W-:Y:S02]  /*6230*/  UIADD3 UR24, UP3, UPT, UR6, 0x400, URZ ;  /* 0x0000040006187890 */ /* 0x000fe4000ff7e0ff */
[----:B------:R-:W-:Y:S02]  /*6240*/  UIADD3 UR26, UP2, UPT, UR6, 0x480, URZ ;  /* 0x00000480061a7890 */ /* 0x000fe4000ff5e0ff */
[----:B------:R-:W-:-:S02]  /*6250*/  UIADD3.64 UR38, UPT, UPT, UR8, 0x4, URZ ;  /* 0x0000000408267897 */ /* 0x000fc4000fffe0ff */
[----:B------:R-:W-:Y:S02]  /*6260*/  UIADD3.64 UR40, UPT, UPT, UR8, 0x7e, URZ ;  /* 0x0000007e08287897 */ /* 0x000fe4000fffe0ff */
[----:B------:R-:W-:Y:S02]  /*6270*/  UIADD3.X UR19, UPT, UPT, UR7, URZ, URZ, UP6, !UPT ;  /* 0x000000ff07137290 */ /* 0x000fe4000b7fe4ff */
[----:B------:R-:W-:Y:S01]  /*6280*/  UIADD3.X UR21, UPT, UPT, UR7, URZ, URZ, UP5, !UPT ;  /* 0x000000ff07157290 */ /* 0x000fe2000affe4ff */
[----:B------:R-:W-:Y:S01]  /*6290*/  IMAD.U32 R146, RZ, RZ, UR38 ;  /* 0x00000026ff927e24 */ /* 0x000fe2000f8e00ff */
[----:B------:R-:W-:Y:S01]  /*62a0*/  UIADD3.X UR23, UPT, UPT, UR7, URZ, URZ, UP4, !UPT ;  /* 0x000000ff07177290 */ /* 0x000fe2000a7fe4ff */
[----:B------:R-:W-:Y:S01]  /*62b0*/  MOV R147, UR39 ;  /* 0x0000002700937c02 */ /* 0x000fe20008000f00 */
[----:B------:R-:W-:Y:S01]  /*62c0*/  UIADD3.X UR25, UPT, UPT, UR7, URZ, URZ, UP3, !UPT ;  /* 0x000000ff07197290 */ /* 0x000fe20009ffe4ff */
[----:B------:R-:W-:Y:S01]  /*62d0*/  IMAD.U32 R144, RZ, RZ, UR40 ;  /* 0x00000028ff907e24 */ /* 0x000fe2000f8e00ff */
[----:B------:R-:W-:Y:S01]  /*62e0*/  UIADD3.X UR27, UPT, UPT, UR7, URZ, URZ, UP2, !UPT ;  /* 0x000000ff071b7290 */ /* 0x000fe200097fe4ff */
[----:B------:R-:W-:Y:S01]  /*62f0*/  MOV R145, UR41 ;  /* 0x0000002900917c02 */ /* 0x000fe20008000f00 */
[----:B------:R-:W-:-:S02]  /*6300*/  UIADD3 UR28, UP6, UPT, UR6, 0x500, URZ ;  /* 0x00000500061c7890 */ /* 0x000fc4000ffde0ff */
[----:B------:R-:W-:Y:S02]  /*6310*/  UIADD3 UR30, UP5, UPT, UR6, 0x580, URZ ;  /* 0x00000580061e7890 */ /* 0x000fe4000ffbe0ff */
[----:B------:R-:W-:Y:S02]  /*6320*/  UIADD3 UR32, UP4, UPT, UR6, 0x600, URZ ;  /* 0x0000060006207890 */ /* 0x000fe4000ff9e0ff */
[----:B------:R-:W-:Y:S02]  /*6330*/  UIADD3 UR34, UP3, UPT, UR6, 0x680, URZ ;  /* 0x0000068006227890 */ /* 0x000fe4000ff7e0ff */
[----:B------:R-:W-:Y:S02]  /*6340*/  UIADD3 UR36, UP2, UPT, UR6, 0x700, URZ ;  /* 0x0000070006247890 */ /* 0x000fe4000ff5e0ff */
[----:B------:R-:W-:Y:S02]  /*6350*/  UIADD3.X UR29, UPT, UPT, UR7, URZ, URZ, UP6, !UPT ;  /* 0x000000ff071d7290 */ /* 0x000fe4000b7fe4ff */
[----:B------:R-:W-:-:S02]  /*6360*/  UIADD3.X UR31, UPT, UPT, UR7, URZ, URZ, UP5, !UPT ;  /* 0x000000ff071f7290 */ /* 0x000fc4000affe4ff */
[----:B------:R-:W-:Y:S02]  /*6370*/  UIADD3.X UR33, UPT, UPT, UR7, URZ, URZ, UP4, !UPT ;  /* 0x000000ff07217290 */ /* 0x000fe4000a7fe4ff */
[----:B------:R-:W-:Y:S02]  /*6380*/  UIADD3.X UR35, UPT, UPT, UR7, URZ, URZ, UP3, !UPT ;  /* 0x000000ff07237290 */ /* 0x000fe40009ffe4ff */
[----:B------:R-:W-:Y:S02]  /*6390*/  UIADD3.X UR37, UPT, UPT, UR7, URZ, URZ, UP2, !UPT ;  /* 0x000000ff07257290 */ /* 0x000fe400097fe4ff */
[----:B------:R-:W-:Y:S02]  /*63a0*/  UIADD3.64 UR38, UPT, UPT, UR8, 0x80, URZ ;  /* 0x0000008008267897 */ /* 0x000fe4000fffe0ff */
[----:B------:R-:W-:Y:S02]  /*63b0*/  UIADD3.64 UR40, UPT, UPT, UR8, 0x82, URZ ;  /* 0x0000008208287897 */ /* 0x000fe4000fffe0ff */
[----:B------:R-:W-:-:S02]  /*63c0*/  UIADD3.64 UR42, UPT, UPT, UR8, 0x84, URZ ;  /* 0x00000084082a7897 */ /* 0x000fc4000fffe0ff */
[----:B------:R-:W-:Y:S02]  /*63d0*/  UIADD3.64 UR44, UPT, UPT, UR8, 0xfe, URZ ;  /* 0x000000fe082c7897 */ /* 0x000fe4000fffe0ff */
[----:B------:R-:W-:Y:S02]  /*63e0*/  UIADD3.64 UR46, UPT, UPT, UR8, 0x100, URZ ;  /* 0x00000100082e7897 */ /* 0x000fe4000fffe0ff */
[----:B------:R-:W-:Y:S02]  /*63f0*/  UIADD3.64 UR48, UPT, UPT, UR8, 0x102, URZ ;  /* 0x0000010208307897 */ /* 0x000fe4000fffe0ff */
[----:B------:R-:W-:Y:S02]  /*6400*/  UIADD3.64 UR50, UPT, UPT, UR8, 0x104, URZ ;  /* 0x0000010408327897 */ /* 0x000fe4000fffe0ff */
[----:B------:R-:W-:Y:S02]  /*6410*/  UIADD3.64 UR52, UPT, UPT, UR8, 0x17e, URZ ;  /* 0x0000017e08347897 */ /* 0x000fe4000fffe0ff */
[----:B------:R-:W-:-:S02]  /*6420*/  UIADD3.64 UR54, UPT, UPT, UR8, 0x180, URZ ;  /* 0x0000018008367897 */ /* 0x000fc4000fffe0ff */
[----:B------:R-:W-:Y:S02]  /*6430*/  UIADD3.64 UR56, UPT, UPT, UR8, 0x182, URZ ;  /* 0x0000018208387897 */ /* 0x000fe4000fffe0ff */
[----:B------:R-:W-:-:S12]  /*6440*/  UIADD3.64 UR58, UPT, UPT, UR8, 0x184, URZ ;  /* 0x00000184083a7897 */ /* 0x000fd8000fffe0ff */
.L_x_17:
[----:B------:R-:W2:Y:S04]  /*6450*/  LDL.64 R14, [R1+0x50] ;  /* 0x00005000010e7983 */ /* 0x000ea80000100a00 */
[----:B------:R-:W3:Y:S04]  /*6460*/  LDL.64 R16, [R1+0x48] ;  /* 0x0000480001107983 */ /* 0x000ee80000100a00 */
[----:B------:R-:W4:Y:S04]  /*6470*/  LDL.64 R8, [R1+0x60] ;  /* 0x0000600001087983 */ /* 0x000f280000100a00 */
[----:B------:R-:W5:Y:S04]  /*6480*/  LDL.64 R10, [R1+0x58] ;  /* 0x00005800010a7983 */ /* 0x000f680000100a00 */
[----:B------:R-:W5:Y:S04]  /*6490*/  LDL.64 R18, [R1+0x40] ;  /* 0x0000400001127983 */ /* 0x000f680000100a00 */
[----:B------:R-:W5:Y:S04]  /*64a0*/  LDL.64 R20, [R1+0x38] ;  /* 0x0000380001147983 */ /* 0x000f680000100a00 */
[----:B------:R-:W5:Y:S04]  /*64b0*/  LDL.64 R22, [R1+0x30] ;  /* 0x0000300001167983 */ /* 0x000f680000100a00 */
[----:B------:R-:W5:Y:S04]  /*64c0*/  LDL.64 R24, [R1+0x28] ;  /* 0x0000280001187983 */ /* 0x000f680000100a00 */
[----:B------:R-:W5:Y:S04]  /*64d0*/  LDL.64 R34, [R1+0x20] ;  /* 0x0000200001227983 */ /* 0x000f680000100a00 */
[----:B------:R-:W5:Y:S01]  /*64e0*/  LDL.64 R26, [R1+0x18] ;  /* 0x00001800011a7983 */ /* 0x000f620000100a00 */
[----:B------:R-:W-:-:S03]  /*64f0*/  IMAD.WIDE R4, R2, 0x2, R138 ;  /* 0x0000000202047825 */ /* 0x000fc600078e028a */
[----:B------:R-:W5:Y:S01]  /*6500*/  LDL.64 R50, [R1+0x10] ;  /* 0x0000100001327983 */ /* 0x000f620000100a00 */
[----:B------:R-:W-:-:S03]  /*6510*/  IMAD.WIDE R6, R2, 0x2, R136 ;  /* 0x0000000202067825 */ /* 0x000fc600078e0288 */
[----:B------:R-:W5:Y:S04]  /*6520*/  LDL.64 R36, [R1+0x8] ;  /* 0x0000080001247983 */ /* 0x000f680000100a00 */
[----:B------:R-:W5:Y:S04]  /*6530*/  LDL.64 R48, [R1] ;  /* 0x0000000001307983 */ /* 0x000f680000100a00 */
[----:B0-----:R0:W5:Y:S04]  /*6540*/  LDG.E.U16 R13, desc[UR4][R4.64] ;  /* 0x00000004040d7981 */ /* 0x001168000c1e1500 */
[----:B------:R1:W5:Y:S01]  /*6550*/  LDG.E.U16 R29, desc[UR4][R6.64] ;  /* 0x00000004061d7981 */ /* 0x000362000c1e1500 */
[----:B0-----:R-:W-:-:S04]  /*6560*/  IMAD.WIDE R4, R2, 0x2, R230 ;  /* 0x0000000202047825 */ /* 0x001fc800078e02e6 */
[C---:B-1----:R-:W-:Y:S01]  /*6570*/  IMAD.WIDE R6, R2.reuse, 0x2, R228 ;  /* 0x0000000202067825 */ /* 0x042fe200078e02e4 */
[----:B------:R0:W5:Y:S04]  /*6580*/  LDG.E.U16 R31, desc[UR4][R4.64] ;  /* 0x00000004041f7981 */ /* 0x000168000c1e1500 */
[----:B------:R1:W5:Y:S01]  /*6590*/  LDG.E.U16 R32, desc[UR4][R6.64] ;  /* 0x0000000406207981 */ /* 0x000362000c1e1500 */
[----:B0-----:R-:W-:-:S04]  /*65a0*/  IMAD.WIDE R4, R2, 0x2, R220 ;  /* 0x0000000202047825 */ /* 0x001fc800078e02dc */
[----:B-1----:R-:W-:-:S04]  /*65b0*/  IMAD.WIDE R6, R2, 0x2, R218 ;  /* 0x0000000202067825 */ /* 0x002fc800078e02da */
[----:B--2---:R-:W-:-:S04]  /*65c0*/  IMAD.WIDE R14, R2, 0x2, R14 ;  /* 0x00000002020e7825 */ /* 0x004fc800078e020e */
[C---:B---3--:R-:W-:Y:S01]  /*65d0*/  IMAD.WIDE R16, R2.reuse, 0x2, R16 ;  /* 0x0000000202107825 */ /* 0x048fe200078e0210 */
[----:B------:R-:W2:Y:S03]  /*65e0*/  LDG.E.U16 R39, desc[UR4][R14.64] ;  /* 0x000000040e277981 */ /* 0x000ea6000c1e1500 */
[C---:B----4-:R-:W-:Y:S01]  /*65f0*/  IMAD.WIDE R8, R2.reuse, 0x2, R8 ;  /* 0x0000000202087825 */ /* 0x050fe200078e0208 */
[----:B------:R-:W3:Y:S03]  /*6600*/  LDG.E.U16 R41, desc[UR4][R16.64] ;  /* 0x0000000410297981 */ /* 0x000ee6000c1e1500 */
[C---:B-----5:R-:W-:Y:S01]  /*6610*/  IMAD.WIDE R10, R2.reuse, 0x2, R10 ;  /* 0x00000002020a7825 */ /* 0x060fe200078e020a */
[----:B------:R0:W4:Y:S03]  /*6620*/  LDG.E.U16 R28, desc[UR4][R8.64] ;  /* 0x00000004081c7981 */ /* 0x000126000c1e1500 */
[C---:B------:R-:W-:Y:S01]  /*6630*/  IMAD.WIDE R18, R2.reuse, 0x2, R18 ;  /* 0x0000000202127825 */ /* 0x040fe200078e0212 */
[----:B------:R1:W5:Y:S03]  /*6640*/  LDG.E.U16 R30, desc[UR4][R10.64] ;  /* 0x000000040a1e7981 */ /* 0x000366000c1e1500 */
[C---:B------:R-:W-:Y:S01]  /*6650*/  IMAD.WIDE R20, R2.reuse, 0x2, R20 ;  /* 0x0000000202147825 */ /* 0x040fe200078e0214 */
[----:B------:R0:W5:Y:S03]  /*6660*/  LDG.E.U16 R40, desc[UR4][R18.64] ;  /* 0x0000000412287981 */ /* 0x000166000c1e1500 */
[C---:B------:R-:W-:Y:S01]  /*6670*/  IMAD.WIDE R22, R2.reuse, 0x2, R22 ;  /* 0x0000000202167825 */ /* 0x040fe200078e0216 */
[----:B------:R1:W5:Y:S03]  /*6680*/  LDG.E.U16 R42, desc[UR4][R20.64] ;  /* 0x00000004142a7981 */ /* 0x000366000c1e1500 */
[C---:B------:R-:W-:Y:S01]  /*6690*/  IMAD.WIDE R24, R2.reuse, 0x2, R24 ;  /* 0x0000000202187825 */ /* 0x040fe200078e0218 */
[----:B------:R1:W5:Y:S03]  /*66a0*/  LDG.E.U16 R43, desc[UR4][R22.64] ;  /* 0x00000004162b7981 */ /* 0x000366000c1e1500 */
[C---:B0-----:R-:W-:Y:S01]  /*66b0*/  IMAD.WIDE R8, R2.reuse, 0x2, R226 ;  /* 0x0000000202087825 */ /* 0x041fe200078e02e2 */
[----:B------:R-:W5:Y:S03]  /*66c0*/  LDG.E.U16 R44, desc[UR4][R24.64] ;  /* 0x00000004182c7981 */ /* 0x000f66000c1e1500 */
[C---:B-1----:R-:W-:Y:S01]  /*66d0*/  IMAD.WIDE R10, R2.reuse, 0x2, R224 ;  /* 0x00000002020a7825 */ /* 0x042fe200078e02e0 */
[----:B------:R-:W5:Y:S03]  /*66e0*/  LDG.E.U16 R33, desc[UR4][R8.64] ;  /* 0x0000000408217981 */ /* 0x000f66000c1e1500 */
[----:B------:R-:W-:-:S02]  /*66f0*/  IMAD.WIDE R18, R2, 0x2, R34 ;  /* 0x0000000202127825 */ /* 0x000fc400078e0222 */
[----:B------:R-:W5:Y:S02]  /*6700*/  LDG.E.U16 R34, desc[UR4][R10.64] ;  /* 0x000000040a227981 */ /* 0x000f64000c1e1500 */
[C---:B------:R-:W-:Y:S02]  /*6710*/  IMAD.WIDE R26, R2.reuse, 0x2, R26 ;  /* 0x00000002021a7825 */ /* 0x040fe400078e021a */
[----:B------:R0:W5:Y:S02]  /*6720*/  LDG.E.U16 R45, desc[UR4][R18.64] ;  /* 0x00000004122d7981 */ /* 0x000164000c1e1500 */
[C---:B------:R-:W-:Y:S02]  /*6730*/  IMAD.WIDE R14, R2.reuse, 0x2, R222 ;  /* 0x00000002020e7825 */ /* 0x040fe400078e02de */
[----:B------:R1:W5:Y:S02]  /*6740*/  LDG.E.U16 R46, desc[UR4][R26.64] ;  /* 0x000000041a2e7981 */ /* 0x000364000c1e1500 */
[----:B------:R-:W-:-:S02]  /*6750*/  IMAD.WIDE R20, R2, 0x2, R50 ;  /* 0x0000000202147825 */ /* 0x000fc400078e0232 */
[----:B------:R-:W5:Y:S02]  /*6760*/  LDG.E.U16 R35, desc[UR4][R14.64] ;  /* 0x000000040e237981 */ /* 0x000f64000c1e1500 */
[C---:B------:R-:W-:Y:S02]  /*6770*/  IMAD.WIDE R22, R2.reuse, 0x2, R36 ;  /* 0x0000000202167825 */ /* 0x040fe400078e0224 */
[----:B------:R-:W5:Y:S02]  /*6780*/  LDG.E.U16 R36, desc[UR4][R4.64] ;  /* 0x0000000404247981 */ /* 0x000f64000c1e1500 */
[C---:B------:R-:W-:Y:S02]  /*6790*/  IMAD.WIDE R16, R2.reuse, 0x2, R216 ;  /* 0x0000000202107825 */ /* 0x040fe400078e02d8 */
[----:B------:R1:W5:Y:S02]  /*67a0*/  LDG.E.U16 R47, desc[UR4][R20.64] ;  /* 0x00000004142f7981 */ /* 0x000364000c1e1500 */
[----:B0-----:R-:W-:-:S02]  /*67b0*/  IMAD.WIDE R18, R2, 0x2, R242 ;  /* 0x0000000202127825 */ /* 0x001fc400078e02f2 */
[----:B------:R-:W5:Y:S02]  /*67c0*/  LDG.E.U16 R37, desc[UR4][R6.64] ;  /* 0x0000000406257981 */ /* 0x000f64000c1e1500 */
[C---:B------:R-:W-:Y:S02]  /*67d0*/  IMAD.WIDE R24, R2.reuse, 0x2, R48 ;  /* 0x0000000202187825 */ /* 0x040fe400078e0230 */
[----:B------:R0:W5:Y:S02]  /*67e0*/  LDG.E.U16 R38, desc[UR4][R16.64] ;  /* 0x0000000410267981 */ /* 0x000164000c1e1500 */
[C---:B------:R-:W-:Y:S02]  /*67f0*/  IMAD.WIDE R8, R2.reuse, 0x2, R250 ;  /* 0x0000000202087825 */ /* 0x040fe400078e02fa */
[----:B------:R0:W5:Y:S02]  /*6800*/  LDG.E.U16 R22, desc[UR4][R22.64] ;  /* 0x0000000416167981 */ /* 0x000164000c1e1500 */
[----:B------:R-:W-:-:S02]  /*6810*/  IMAD.WIDE R10, R2, 0x2, R248 ;  /* 0x00000002020a7825 */ /* 0x000fc400078e02f8 */
[----:B------:R-:W5:Y:S02]  /*6820*/  LDG.E.U16 R18, desc[UR4][R18.64] ;  /* 0x0000000412127981 */ /* 0x000f64000c1e1500 */
[C---:B-1----:R-:W-:Y:S02]  /*6830*/  IMAD.WIDE R26, R2.reuse, 0x2, R240 ;  /* 0x00000002021a7825 */ /* 0x042fe400078e02f0 */
[----:B------:R-:W5:Y:S02]  /*6840*/  LDG.E.U16 R24, desc[UR4][R24.64] ;  /* 0x0000000418187981 */ /* 0x000f64000c1e1500 */
[C---:B------:R-:W-:Y:S02]  /*6850*/  IMAD.WIDE R20, R2.reuse, 0x2, R238 ;  /* 0x0000000202147825 */ /* 0x040fe400078e02ee */
[----:B------:R-:W5:Y:S02]  /*6860*/  LDG.E.U16 R8, desc[UR4][R8.64] ;  /* 0x0000000408087981 */ /* 0x000f64000c1e1500 */
[----:B------:R-:W-:-:S02]  /*6870*/  IMAD.WIDE R14, R2, 0x2, R246 ;  /* 0x00000002020e7825 */ /* 0x000fc400078e02f6 */
[----:B------:R-:W5:Y:S02]  /*6880*/  LDG.E.U16 R10, desc[UR4][R10.64] ;  /* 0x000000040a0a7981 */ /* 0x000f64000c1e1500 */
[C---:B0-----:R-:W-:Y:S02]  /*6890*/  IMAD.WIDE R16, R2.reuse, 0x2, R244 ;  /* 0x0000000202107825 */ /* 0x041fe400078e02f4 */
[----:B------:R-:W5:Y:S02]  /*68a0*/  LDG.E.U16 R26, desc[UR4][R26.64] ;  /* 0x000000041a1a7981 */ /* 0x000f64000c1e1500 */
[C---:B------:R-:W-:Y:S02]  /*68b0*/  IMAD.WIDE R6, R2.reuse, 0x2, R236 ;  /* 0x0000000202067825 */ /* 0x040fe400078e02ec */
[----:B------:R-:W5:Y:S02]  /*68c0*/  LDG.E.U16 R20, desc[UR4][R20.64] ;  /* 0x0000000414147981 */ /* 0x000f64000c1e1500 */
[----:B------:R-:W-:-:S02]  /*68d0*/  IMAD.WIDE R4, R2, 0x2, R234 ;  /* 0x0000000202047825 */ /* 0x000fc400078e02ea */
[----:B------:R-:W5:Y:S04]  /*68e0*/  LDG.E.U16 R15, desc[UR4][R14.64] ;  /* 0x000000040e0f7981 */ /* 0x000f68000c1e1500 */
[----:B------:R-:W5:Y:S04]  /*68f0*/  LDG.E.U16 R17, desc[UR4][R16.64] ;  /* 0x0000000410117981 */ /* 0x000f68000c1e1500 */
[----:B------:R-:W5:Y:S04]  /*6900*/  LDG.E.U16 R7, desc[UR4][R6.64] ;  /* 0x0000000406077981 */ /* 0x000f68000c1e1500 */
[----:B------:R-:W5:Y:S01]  /*6910*/  LDG.E.U16 R5, desc[UR4][R4.64] ;  /* 0x0000000404057981 */ /* 0x000f62000c1e1500 */
[----:B------:R-:W-:-:S02]  /*6920*/  LOP3.LUT R49, R134, 0x10, RZ, 0x3c, !PT ;  /* 0x0000001086317812 */ /* 0x000fc400078e3cff */
[C---:B------:R-:W-:Y:S01]  /*6930*/  LOP3.LUT R48, R134.reuse, 0x20, RZ, 0x3c, !PT ;  /* 0x0000002086307812 */ /* 0x040fe200078e3cff */
[----:B------:R-:W-:Y:S04]  /*6940*/  STS.U16 [R134+UR66+0xa000], R13 ;  /* 0x00a0000d86007988 */ /* 0x000fe80008000442 */
[----:B------:R-:W-:Y:S01]  /*6950*/  STS.U16 [R134+UR66+0xb000], R29 ;  /* 0x00b0001d86007988 */ /* 0x000fe20008000442 */
[----:B------:R-:W-:Y:S01]  /*6960*/  LOP3.LUT R23, R134, 0x30, RZ, 0x3c, !PT ;  /* 0x0000003086177812 */ /* 0x000fe200078e3cff */
[----:B------:R-:W-:Y:S02]  /*6970*/  UMOV UR60, 0x1 ;  /* 0x00000001003c7882 */ /* 0x000fe40000000000 */
[----:B------:R-:W-:-:S04]  /*6980*/  @!UP1 UIADD3 UR60, UPT, UPT, -UR60, 0x100000, URZ ;  /* 0x001000003c3c9890 */ /* 0x000fc8000fffe1ff */
[----:B------:R-:W-:Y:S02]  /*6990*/  @!UP1 USHF.L.U32 UR61, UR60, 0xb, URZ ;  /* 0x0000000b3c3d9899 */ /* 0x000fe400080006ff */
[----:B------:R-:W-:Y:S01]  /*69a0*/  @!UP1 USHF.L.U32 UR60, UR60, 0x1, URZ ;  /* 0x000000013c3c9899 */ /* 0x000fe200080006ff */
[----:B------:R-:W-:Y:S01]  /*69b0*/  VOTEU.ALL UP2, P1 ;  /* 0x0000000000ff7886 */ /* 0x000fe20000840000 */
[----:B--2---:R-:W-:Y:S04]  /*69c0*/  STS.U16 [R134+UR66+0xa400], R39 ;  /* 0x00a4002786007988 */ /* 0x004fe80008000442 */
[----:B---3--:R-:W-:Y:S04]  /*69d0*/  STS.U16 [R134+UR66+0xb400], R41 ;  /* 0x00b4002986007988 */ /* 0x008fe80008000442 */
[----:B----4-:R-:W-:Y:S04]  /*69e0*/  STS.U16 [R49+UR66+0xa080], R28 ;  /* 0x00a0801c31007988 */ /* 0x010fe80008000442 */
[----:B-----5:R-:W-:Y:S04]  /*69f0*/  STS.U16 [R49+UR66+0xb080], R30 ;  /* 0x00b0801e31007988 */ /* 0x020fe80008000442 */
        /* <DEDUP_REMOVED lines=8> */
[----:B0-----:R-:W-:-:S03]  /*6a80*/  LOP3.LUT R48, R134, 0x40, RZ, 0x3c, !PT ;  /* 0x0000004086307812 */ /* 0x001fc600078e3cff */
[----:B------:R-:W-:Y:S04]  /*6a90*/  STS.U16 [R23+UR66+0xa580], R45 ;  /* 0x00a5802d17007988 */ /* 0x000fe80008000442 */
[----:B------:R0:W-:Y:S04]  /*6aa0*/  STS.U16 [R23+UR66+0xb580], R46 ;  /* 0x00b5802e17007988 */ /* 0x0001e80008000442 */
[----:B------:R1:W-:Y:S04]  /*6ab0*/  STS.U16 [R48+UR66+0xa200], R35 ;  /* 0x00a2002330007988 */ /* 0x0003e80008000442 */
[----:B------:R1:W-:Y:S01]  /*6ac0*/  STS.U16 [R48+UR66+0xb200], R36 ;  /* 0x00b2002430007988 */ /* 0x0003e20008000442 */
[----:B0-----:R-:W-:-:S03]  /*6ad0*/  LOP3.LUT R23, R134, 0x50, RZ, 0x3c, !PT ;  /* 0x0000005086177812 */ /* 0x001fc600078e3cff */
[----:B------:R1:W-:Y:S04]  /*6ae0*/  STS.U16 [R48+UR66+0xa600], R47 ;  /* 0x00a6002f30007988 */ /* 0x0003e80008000442 */
        /* <DEDUP_REMOVED lines=13> */
[----:B------:R0:W-:Y:S06]  /*6bc0*/  MEMBAR.ALL.CTA ;  /* 0x0000000000007992 */ /* 0x0001ec0000008000 */
[----:B0-----:R-:W-:Y:S04]  /*6bd0*/  FENCE.VIEW.ASYNC.S ;  /* 0x00000000000073c6 */ /* 0x001fe80000000000 */
[----:B------:R-:W0:Y:S02]  /*6be0*/  FENCE.VIEW.ASYNC.S ;  /* 0x00000000000073c6 */ /* 0x000e240000000000 */
[----:B0-----:R1:W0:Y:S02]  /*6bf0*/  @!UP2 SYNCS.EXCH.64 URZ, [UR66+0xe010], UR60 ;  /* 0x00e0103c42ffa5b2 */ /* 0x0012240008000100 */
[----:B0-----:R-:W-:Y:S06]  /*6c00*/  BAR.SYNC.DEFER_BLOCKING 0x0 ;  /* 0x0000000000007b1d */ /* 0x001fec0000010000 */
[----:B-1----:R-:W-:Y:S05]  /*6c10*/  BRA.U UP0, `(.L_x_13) ;  /* 0x0000000100b47547 */ /* 0x002fea000b800000 */
[----:B------:R-:W-:Y:S01]  /*6c20*/  UMOV UR60, UR72 ;  /* 0x00000048003c7c82 */ /* 0x000fe20008000000 */
[----:B------:R-:W-:Y:S01]  /*6c30*/  UMOV UR61, 0x40004040 ;  /* 0x40004040003d7882 */ /* 0x000fe20000000000 */
[----:B------:R-:W-:Y:S01]  /*6c40*/  UMOV UR62, 0x0 ;  /* 0x00000000003e7882 */ /* 0x000fe20000000000 */
[----:B------:R-:W-:Y:S01]  /*6c50*/  UMOV UR63, 0x4048490 ;  /* 0x04048490003f7882 */ /* 0x000fe20000000000 */
[----:B------:R-:W-:Y:S01]  /*6c60*/  UMOV UR65, 0x40004040 ;  /* 0x4000404000417882 */ /* 0x000fe20000000000 */
[----:B------:R-:W-:Y:S01]  /*6c70*/  UMOV UR74, 0x0 ;  /* 0x00000000004a7882 */ /* 0x000fe20000000000 */
[----:B------:R0:W-:Y:S01]  /*6c80*/  UTCHMMA gdesc[UR60], gdesc[UR64], tmem[UR70], tmem[UR62], idesc[UR63], !UPT ;  /* 0x00ff3e403c0075ea */ /* 0x0001e2000f800046 */
[----:B------:R-:W-:Y:S01]  /*6c90*/  UMOV UR75, 0x4048490 ;  /* 0x04048490004b7882 */ /* 0x000fe20000000000 */
[----:B------:R-:W-:Y:S01]  /*6ca0*/  ELECT P2, URZ, PT ;  /* 0x0000000000ff782f */ /* 0x000fe20003840000 */
[----:B------:R1:W-:Y:S01]  /*6cb0*/  UTCHMMA gdesc[UR6], gdesc[UR8], tmem[UR70], tmem[UR74], idesc[UR75], UPT ;  /* 0x00ff4a08060075ea */ /* 0x0003e2000b800046 */
[----:B------:R-:W-:-:S02]  /*6cc0*/  HFMA2 R5, -RZ, RZ, 0, 0 ;  /* 0x00000000ff057431 */ /* 0x000fc400000001ff */
[----:B------:R-:W-:Y:S01]  /*6cd0*/  IMAD.U32 R4, RZ, RZ, UR66 ;  /* 0x00000042ff047e24 */ /* 0x000fe2000f8e00ff */
[----:B------:R-:W-:Y:S01]  /*6ce0*/  UMOV UR76, 0x0 ;  /* 0x00000000004c7882 */ /* 0x000fe20000000000 */
[----:B------:R-:W-:Y:S02]  /*6cf0*/  UMOV UR77, 0x4048490 ;  /* 0x04048490004d7882 */ /* 0x000fe40000000000 */
[----:B------:R-:W-:Y:S01]  /*6d00*/  VIADD R4, R4, 0xe010 ;  /* 0x0000e01004047836 */ /* 0x000fe20000000000 */
[----:B0-----:R-:W-:Y:S02]  /*6d10*/  R2UR UR60, R148 ;  /* 0x00000000943c72ca */ /* 0x001fe400000e0000 */
[----:B------:R-:W-:Y:S02]  /*6d20*/  R2UR UR61, R149 ;  /* 0x00000000953d72ca */ /* 0x000fe400000e0000 */
[----:B------:R-:W-:Y:S02]  /*6d30*/  R2UR UR62, R146 ;  /* 0x00000000923e72ca */ /* 0x000fe400000e0000 */
[----:B------:R-:W-:-:S02]  /*6d40*/  R2UR UR63, R147 ;  /* 0x00000000933f72ca */ /* 0x000fc400000e0000 */
[----:B-1----:R-:W-:Y:S02]  /*6d50*/  R2UR UR74, R144 ;  /* 0x00000000904a72ca */ /* 0x002fe400000e0000 */
[----:B------:R-:W-:Y:S02]  /*6d60*/  R2UR UR75, R145 ;  /* 0x00000000914b72ca */ /* 0x000fe400000e0000 */
[----:B------:R-:W-:-:S03]  /*6d70*/  @P2 MOV R4, R4 ;  /* 0x0000000400042202 */ /* 0x000fc60000000f00 */
[----:B------:R0:W-:Y:S01]  /*6d80*/  UTCHMMA gdesc[UR10], gdesc[UR60], tmem[UR70], tmem[UR76], idesc[UR77], UPT ;  /* 0x00ff4c3c0a0075ea */ /* 0x0001e2000b800046 */
[----:B------:R-:W-:Y:S01]  /*6d90*/  @P2 R2UR UR65, R4 ;  /* 0x00000000044122ca */ /* 0x000fe200000e0000 */
[----:B0-----:R-:W-:Y:S01]  /*6da0*/  UMOV UR60, 0x0 ;  /* 0x00000000003c7882 */ /* 0x001fe20000000000 */
[----:B------:R-:W-:Y:S02]  /*6db0*/  UMOV UR61, 0x4048490 ;  /* 0x04048490003d7882 */ /* 0x000fe40000000000 */
[----:B------:R0:W-:Y:S02]  /*6dc0*/  UTCHMMA gdesc[UR12], gdesc[UR62], tmem[UR70], tmem[UR60], idesc[UR61], UPT ;  /* 0x00ff3c3e0c0075ea */ /* 0x0001e4000b800046 */
[----:B0-----:R-:W-:Y:S01]  /*6dd0*/  UMOV UR62, 0x0 ;  /* 0x00000000003e7882 */ /* 0x001fe20000000000 */
[----:B------:R-:W-:Y:S02]  /*6de0*/  UMOV UR63, 0x4048490 ;  /* 0x04048490003f7882 */ /* 0x000fe40000000000 */
[----:B------:R0:W-:Y:S02]  /*6df0*/  UTCHMMA gdesc[UR14], gdesc[UR74], tmem[UR70], tmem[UR62], idesc[UR63], UPT ;  /* 0x00ff3e4a0e0075ea */ /* 0x0001e4000b800046 */
[----:B0-----:R-:W-:Y:S01]  /*6e00*/  UMOV UR74, 0x0 ;  /* 0x00000000004a7882 */ /* 0x001fe20000000000 */
[----:B------:R-:W-:-:S02]  /*6e10*/  UMOV UR75, 0x4048490 ;  /* 0x04048490004b7882 */ /* 0x000fc40000000000 */
[----:B------:R0:W-:Y:S01]  /*6e20*/  UTCHMMA gdesc[UR16], gdesc[UR38], tmem[UR70], tmem[UR74], idesc[UR75], UPT ;  /* 0x00ff4a26100075ea */ /* 0x0001e2000b800046 */
        /* <DEDUP_REMOVED lines=10> */
[----:B------:R0:W-:Y:S01]  /*6ed0*/  UTCBAR [UR65], URZ ;  /* 0x000000ff410073e9 */ /* 0x0001e200080000ff */
[----:B------:R-:W-:Y:S01]  /*6ee0*/  NOP ;  /* 0x0000000000007918 */ /* 0x000fe20000000000 */
.L_x_13:
[----:B------:R-:W1:Y:S02]  /*6ef0*/  SYNCS.PHASECHK.TRANS64.TRYWAIT P2, [UR66+0xe010], RZ ;  /* 0x00e010ffff0075a7 */ /* 0x000e640008041142 */
[----:B-1----:R-:W-:Y:S05]  /*6f00*/  @!P2 BRA `(.L_x_14) ;  /* 0x000000600044a947 */ /* 0x002fea0003800000 */
.L_x_23:
[----:B------:R-:W-:Y:S01]  /*6f10*/  BAR.SYNC.DEFER_BLOCKING 0x0 ;  /* 0x0000000000007b1d */ /* 0x000fe20000010000 */
[----:B------:R-:W-:Y:S02]  /*6f20*/  IMAD.U32 R18, R12, -0x80000000, RZ ;  /* 0x800000000c127824 */ /* 0x000fe400078e00ff */
[----:B------:R-:W-:-:S03]  /*6f30*/  IMAD.WIDE R20, R3, 0x2, R210 ;  /* 0x0000000203147825 */ /* 0x000fc600078e02d2 */
[----:B0-----:R-:W0:Y:S01]  /*6f40*/  LDCU UR60, c[0x0][0x3a8] ;  /* 0x00007500ff3c77ac */ /* 0x001e220008000800 */
[----:B------:R-:W-:Y:S01]  /*6f50*/  LDTM.16dp32bit_t0_t15.x8 R4, tmem[UR69+0x100000] ;  /* 0x10000045000479ee */ /* 0x000fe20008980000 */
[----:B------:R-:W0:Y:S01]  /*6f60*/  LDTM.16dp32bit_t16_t31.x8 R4, tmem[UR69+0x100008] ;  /* 0x10000845000479ee */ /* 0x000e2200089a0000 */
[----:B------:R-:W1:Y:S01]  /*6f70*/  @!P1 SYNCS.CCTL.IV [UR66+0xe010] ;  /* 0x00e01000ff0099b1 */ /* 0x000e620008000042 */
[----:B------:R-:W-:Y:S01]  /*6f80*/  NOP ;  /* 0x0000000000007918 */ /* 0x000fe20000000000 */
[----:B0-----:R-:W-:Y:S01]  /*6f90*/  FMUL R13, R4, UR60 ;  /* 0x0000003c040d7c20 */ /* 0x001fe20008400000 */
[----:B------:R-:W-:Y:S01]  /*6fa0*/  FMUL R14, R5, UR60 ;  /* 0x0000003c050e7c20 */ /* 0x000fe20008400000 */
[----:B------:R-:W-:Y:S01]  /*6fb0*/  FMUL R15, R6, UR60 ;  /* 0x0000003c060f7c20 */ /* 0x000fe20008400000 */
[----:B------:R-:W-:Y:S01]  /*6fc0*/  FMUL R16, R7, UR60 ;  /* 0x0000003c07107c20 */ /* 0x000fe20008400000 */
[----:B------:R-:W-:Y:S01]  /*6fd0*/  FMUL R17, R8, UR60 ;  /* 0x0000003c08117c20 */ /* 0x000fe20008400000 */
[----:B-1----:R-:W0:Y:S02]  /*6fe0*/  SYNCS.PHASECHK.TRANS64.TRYWAIT P2, [UR68], R18 ;  /* 0x00000012ff0075a7 */ /* 0x002e240008041144 */
[----:B------:R-:W-:Y:S01]  /*6ff0*/  FMNMX3 R15, R13, R14, R15, !PT ;  /* 0x0000000e0d0f7276 */ /* 0x000fe2000780000f */
[----:B------:R-:W-:Y:S01]  /*7000*/  FMUL R13, R9, UR60 ;  /* 0x0000003c090d7c20 */ /* 0x000fe20008400000 */
[----:B------:R-:W-:-:S02]  /*7010*/  FMUL R14, R10, UR60 ;  /* 0x0000003c0a0e7c20 */ /* 0x000fc40008400000 */
[----:B------:R-:W-:Y:S01]  /*7020*/  FMNMX3 R16, R15, R16, R17, !PT ;  /* 0x000000100f107276 */ /* 0x000fe20007800011 */
[----:B------:R-:W-:-:S03]  /*7030*/  FMUL R15, R11, UR60 ;  /* 0x0000003c0b0f7c20 */ /* 0x000fc60008400000 */
[----:B------:R-:W-:Y:S01]  /*7040*/  FMNMX3 R14, R16, R13, R14, !PT ;  /* 0x0000000d100e7276 */ /* 0x000fe2000780000e */
[----:B------:R-:W-:-:S03]  /*7050*/  IMAD.WIDE R16, R3, 0x2, R212 ;  /* 0x0000000203107825 */ /* 0x000fc600078e02d4 */
[----:B------:R-:W-:-:S05]  /*7060*/  FMNMX R15, R15, R14, !PT ;  /* 0x0000000e0f0f7209 */ /* 0x000fca0007800000 */
[----:B------:R-:W1:Y:S02]  /*7070*/  SHFL.BFLY PT, R133, R15, 0x10, 0x1f ;  /* 0x0e001f000f857f89 */ /* 0x000e6400000e0000 */
[----:B-1----:R-:W-:Y:S01]  /*7080*/  FMNMX3 R133, R15, R133, R0, !PT ;  /* 0x000000850f857276 */ /* 0x002fe20007800000 */
[----:B------:R-:W-:-:S04]  /*7090*/  IMAD.WIDE R14, R3, 0x2, R214 ;  /* 0x00000002030e7825 */ /* 0x000fc800078e02d6 */
        /* <DEDUP_REMOVED lines=16> */
[----:B------:R-:W1:Y:S01]  /*71a0*/  MUFU.EX2 R5, R5 ;  /* 0x0000000500057308 */ /* 0x000e620000000800 */
[----:B------:R-:W-:-:S07]  /*71b0*/  FMUL R11, R11, 1.4426950216293334961 ;  /* 0x3fb8aa3b0b0b7820 */ /* 0x000fce0000400000 */
[----:B------:R-:W2:Y:S08]  /*71c0*/  MUFU.EX2 R6, R6 ;  /* 0x0000000600067308 */ /* 0x000eb00000000800 */
[----:B------:R-:W3:Y:S01]  /*71d0*/  MUFU.EX2 R7, R7 ;  /* 0x0000000700077308 */ /* 0x000ee20000000800 */
[----:B-1----:R-:W-:-:S07]  /*71e0*/  FADD R13, R4, R5 ;  /* 0x00000005040d7221 */ /* 0x002fce0000000000 */
[----:B------:R-:W1:Y:S01]  /*71f0*/  MUFU.EX2 R8, R8 ;  /* 0x0000000800087308 */ /* 0x000e620000000800 */
[----:B--2---:R-:W-:-:S07]  /*7200*/  FADD R12, R6, R13 ;  /* 0x0000000d060c7221 */ /* 0x004fce0000000000 */
[----:B------:R-:W2:Y:S01]  /*7210*/  MUFU.EX2 R9, R9 ;  /* 0x0000000900097308 */ /* 0x000ea20000000800 */
[----:B---3--:R-:W-:-:S07]  /*7220*/  FADD R13, R7, R12 ;  /* 0x0000000c070d7221 */ /* 0x008fce0000000000 */
[----:B------:R-:W3:Y:S01]  /*7230*/  MUFU.EX2 R10, R10 ;  /* 0x0000000a000a7308 */ /* 0x000ee20000000800 */
[----:B-1----:R-:W-:-:S07]  /*7240*/  FADD R12, R8, R13 ;  /* 0x0000000d080c7221 */ /* 0x002fce0000000000 */
[----:B------:R-:W1:Y:S01]  /*7250*/  MUFU.EX2 R11, R11 ;  /* 0x0000000b000b7308 */ /* 0x000e620000000800 */
[----:B--2---:R-:W-:-:S04]  /*7260*/  FADD R13, R9, R12 ;  /* 0x0000000c090d7221 */ /* 0x004fc80000000000 */
[----:B---3--:R-:W-:-:S04]  /*7270*/  FADD R12, R10, R13 ;  /* 0x0000000d0a0c7221 */ /* 0x008fc80000000000 */
[----:B-1----:R-:W-:-:S05]  /*7280*/  FADD R12, R11, R12 ;  /* 0x0000000c0b0c7221 */ /* 0x002fca0000000000 */
[----:B------:R1:W2:Y:S01]  /*7290*/  SHFL.BFLY PT, R143, R12, 0x10, 0x1f ;  /* 0x0e001f000c8f7f89 */ /* 0x0002a200000e0000 */
[----:B0-----:R-:W-:Y:S05]  /*72a0*/  @!P2 BRA `(.L_x_15) ;  /* 0x0000005c0068a947 */ /* 0x001fea0003800000 */
.L_x_24:
[----:B------:R0:W3:Y:S01]  /*72b0*/  LDG.E.U16 R13, desc[UR4][R14.64] ;  /* 0x000000040e0d7981 */ /* 0x0000e2000c1e1500 */
[----:B------:R-:W-:-:S03]  /*72c0*/  IMAD.WIDE R22, R3, 0x2, R206 ;  /* 0x0000000203167825 */ /* 0x000fc600078e02ce */
[----:B------:R4:W5:Y:S01]  /*72d0*/  LDG.E.U16 R19, desc[UR4][R16.64] ;  /* 0x0000000410137981 */ /* 0x000962000c1e1500 */
[----:B------:R-:W-:-:S03]  /*72e0*/  IMAD.WIDE R24, R3, 0x2, R204 ;  /* 0x0000000203187825 */ /* 0x000fc600078e02cc */
[----:B--2---:R1:W2:Y:S01]  /*72f0*/  LDG.E.U16 R35, desc[UR4][R20.64] ;  /* 0x0000000414237981 */ /* 0x0042a2000c1e1500 */
[----:B------:R-:W-:-:S03]  /*7300*/  IMAD.WIDE R26, R3, 0x2, R202 ;  /* 0x00000002031a7825 */ /* 0x000fc600078e02ca */
[----:B------:R1:W2:Y:S01]  /*7310*/  LDG.E.U16 R37, desc[UR4][R22.64] ;  /* 0x0000000416257981 */ /* 0x0002a2000c1e1500 */
[----:B------:R-:W-:-:S03]  /*7320*/  IMAD.WIDE R28, R3, 0x2, R200 ;  /* 0x00000002031c7825 */ /* 0x000fc600078e02c8 */
[----:B------:R1:W2:Y:S01]  /*7330*/  LDG.E.U16 R39, desc[UR4][R24.64] ;  /* 0x0000000418277981 */ /* 0x0002a2000c1e1500 */
[----:B------:R-:W-:-:S03]  /*7340*/  IMAD.WIDE R30, R3, 0x2, R198 ;  /* 0x00000002031e7825 */ /* 0x000fc600078e02c6 */
[----:B------:R1:W2:Y:S01]  /*7350*/  LDG.E.U16 R41, desc[UR4][R26.64] ;  /* 0x000000041a297981 */ /* 0x0002a2000c1e1500 */
[----:B0-----:R-:W-:-:S03]  /*7360*/  IMAD.WIDE R14, R3, 0x2, R196 ;  /* 0x00000002030e7825 */ /* 0x001fc600078e02c4 */
[----:B------:R0:W2:Y:S01]  /*7370*/  LDG.E.U16 R43, desc[UR4][R28.64] ;  /* 0x000000041c2b7981 */ /* 0x0000a2000c1e1500 */
[----:B----4-:R-:W-:-:S03]  /*7380*/  IMAD.WIDE R16, R3, 0x2, R194 ;  /* 0x0000000203107825 */ /* 0x010fc600078e02c2 */
[----:B------:R4:W2:Y:S01]  /*7390*/  LDG.E.U16 R45, desc[UR4][R30.64] ;  /* 0x000000041e2d7981 */ /* 0x0008a2000c1e1500 */
[----:B-1----:R-:W-:-:S03]  /*73a0*/  IMAD.WIDE R20, R3, 0x2, R192 ;  /* 0x0000000203147825 */ /* 0x002fc600078e02c0 */
[----:B------:R-:W2:Y:S01]  /*73b0*/  LDG.E.U16 R51, desc[UR4][R14.64] ;  /* 0x000000040e337981 */ /* 0x000ea2000c1e1500 */
[----:B------:R-:W-:-:S03]  /*73c0*/  IMAD.WIDE R32, R3, 0x2, R190 ;  /* 0x0000000203207825 */ /* 0x000fc600078e02be */
[----:B------:R-:W2:Y:S01]  /*73d0*/  LDG.E.U16 R53, desc[UR4][R16.64] ;  /* 0x0000000410357981 */ /* 0x000ea2000c1e1500 */
[----:B------:R-:W-:-:S03]  /*73e0*/  IMAD.WIDE R22, R3, 0x2, R188 ;  /* 0x0000000203167825 */ /* 0x000fc600078e02bc */
[----:B------:R-:W2:Y:S01]  /*73f0*/  LDG.E.U16 R55, desc[UR4][R20.64] ;  /* 0x0000000414377981 */ /* 0x000ea2000c1e1500 */
        /* <DEDUP_REMOVED lines=9> */
[----:B------:R1:W2:Y:S01]  /*7490*/  LDG.E.U16 R65, desc[UR4][R28.64] ;  /* 0x000000041c417981 */ /* 0x0002a2000c1e1500 */
[----:B------:R-:W-:-:S03]  /*74a0*/  IMAD.WIDE R20, R3, 0x2, R172 ;  /* 0x0000000203147825 */ /* 0x000fc600078e02ac */
[----:B------:R0:W2:Y:S01]  /*74b0*/  LDG.E.U16 R67, desc[UR4][R30.64] ;  /* 0x000000041e437981 */ /* 0x0000a2000c1e1500 */
        /* <DEDUP_REMOVED lines=8> */
[----:B------:R-:W-:-:S03]  /*7540*/  IMAD.WIDE R22, R3, 0x2, R166 ;  /* 0x0000000203167825 */ /* 0x000fc600078e02a6 */
[----:B------:R-:W2:Y:S01]  /*7550*/  LDG.E.U16 R47, desc[UR4][R46.64] ;  /* 0x000000042e2f7981 */ /* 0x000ea2000c1e1500 */
[----:B0-----:R-:W-:-:S03]  /*7560*/  IMAD.WIDE R24, R3, 0x2, R164 ;  /* 0x0000000203187825 */ /* 0x001fc600078e02a4 */
[----:B------:R-:W2:Y:S01]  /*7570*/  LDG.E.U16 R49, desc[UR4][R48.64] ;  /* 0x0000000430317981 */ /* 0x000ea2000c1e1500 */
[----:B----4-:R-:W-:-:S03]  /*7580*/  IMAD.WIDE R26, R3, 0x2, R162 ;  /* 0x00000002031a7825 */ /* 0x010fc600078e02a2 */
[----:B------:R-:W4:Y:S01]  /*7590*/  LDG.E.U16 R23, desc[UR4][R22.64] ;  /* 0x0000000416177981 */ /* 0x000f22000c1e1500 */
[----:B-1----:R-:W-:-:S03]  /*75a0*/  IMAD.WIDE R28, R3, 0x2, R160 ;  /* 0x00000002031c7825 */ /* 0x002fc600078e02a0 */
[----:B------:R-:W4:Y:S01]  /*75b0*/  LDG.E.U16 R25, desc[UR4][R24.64] ;  /* 0x0000000418197981 */ /* 0x000f22000c1e1500 */
[----:B------:R-:W-:-:S03]  /*75c0*/  IMAD.WIDE R30, R3, 0x2, R158 ;  /* 0x00000002031e7825 */ /* 0x000fc600078e029e */
        /* <DEDUP_REMOVED lines=8> */
[----:B------:R-:W4:Y:S04]  /*7650*/  LDG.E.U16 R15, desc[UR4][R14.64] ;  /* 0x000000040e0f7981 */ /* 0x000f28000c1e1500 */
[----:B------:R-:W4:Y:S04]  /*7660*/  LDG.E.U16 R21, desc[UR4][R20.64] ;  /* 0x0000000414157981 */ /* 0x000f28000c1e1500 */
[----:B------:R-:W4:Y:S01]  /*7670*/  LDG.E.U16 R33, desc[UR4][R32.64] ;  /* 0x0000000420217981 */ /* 0x000f22000c1e1500 */
[----:B------:R-:W-:Y:S02]  /*7680*/  F2FP.BF16.F32.PACK_AB R4, R5, R4 ;  /* 0x000000040504723e */ /* 0x000fe400000010ff */
[----:B------:R-:W-:-:S02]  /*7690*/  F2FP.BF16.F32.PACK_AB R5, R7, R6 ;  /* 0x000000060705723e */ /* 0x000fc400000010ff */
[----:B------:R-:W-:Y:S02]  /*76a0*/  F2FP.BF16.F32.PACK_AB R6, R9, R8 ;  /* 0x000000080906723e */ /* 0x000fe400000010ff */
[----:B------:R-:W-:Y:S01]  /*76b0*/  F2FP.BF16.F32.PACK_AB R7, R11, R10 ;  /* 0x0000000a0b07723e */ /* 0x000fe200000010ff */
[----:B------:R-:W-:Y:S01]  /*76c0*/  FADD R0, -R133, R0 ;  /* 0x0000000085007221 */ /* 0x000fe20000000100 */
[----:B------:R-:W-:Y:S02]  /*76d0*/  FADD R143, R12, R143 ;  /* 0x0000008f0c8f7221 */ /* 0x000fe40000000000 */
[----:B------:R-:W-:Y:S01]  /*76e0*/  STTM.16dp32bit_t0_t15.x4 tmem[UR69+0x100], R4 ;  /* 0x00010004000079ed */ /* 0x000fe20008900045 */
[----:B------:R-:W-:Y:S01]  /*76f0*/  STTM.16dp32bit_t16_t31.x4 tmem[UR69+0x104], R4 ;  /* 0x00010404000079ed */ /* 0x000fe20008920045 */
[----:B------:R-:W-:-:S06]  /*7700*/  FMUL R0, R0, 1.4426950216293334961 ;  /* 0x3fb8aa3b00007820 */ /* 0x000fcc0000400000 */
[----:B------:R-:W0:Y:S01]  /*7710*/  MUFU.EX2 R0, R0 ;  /* 0x0000000000007308 */ /* 0x000e220000000800 */
[----:B---3--:R-:W-:Y:S04]  /*7720*/  STS.U16 [R132+UR66+0xc000], R13 ;  /* 0x00c0000d84007988 */ /* 0x008fe80008000442 */
[----:B-----5:R-:W-:Y:S04]  /*7730*/  STS.U16 [R132+UR66+0xc100], R19 ;  /* 0x00c1001384007988 */ /* 0x020fe80008000442 */
[----:B--2---:R-:W-:Y:S04]  /*7740*/  STS.U16 [R132+UR66+0xc200], R35 ;  /* 0x00c2002384007988 */ /* 0x004fe80008000442 */
        /* <DEDUP_REMOVED lines=20> */
[----:B----4-:R-:W-:Y:S04]  /*7890*/  STS.U16 [R132+UR66+0xd700], R23 ;  /* 0x00d7001784007988 */ /* 0x010fe80008000442 */
        /* <DEDUP_REMOVED lines=8> */
[----:B------:R-:W2:Y:S02]  /*7920*/  FENCE.VIEW.ASYNC.T ;  /* 0x00000000000073c6 */ /* 0x000ea40000000200 */
[----:B--2---:R-:W-:Y:S06]  /*7930*/  BAR.SYNC.DEFER_BLOCKING 0x0 ;  /* 0x0000000000007b1d */ /* 0x004fec0000010000 */
[----:B-1----:R-:W-:Y:S01]  /*7940*/  LDTM.16dp32bit_t0_t15.x128 R4, tmem[UR69] ;  /* 0x00000045000479ee */ /* 0x002fe20008b80000 */
[----:B------:R-:W0:Y:S01]  /*7950*/  LDTM.16dp32bit_t16_t31.x128 R4, tmem[UR69+0x80] ;  /* 0x00008045000479ee */ /* 0x000e220008ba0000 */
[----:B------:R-:W-:Y:S01]  /*7960*/  NOP ;  /* 0x0000000000007918 */ /* 0x000fe20000000000 */
[C---:B0-----:R-:W-:Y:S01]  /*7970*/  FMUL R4, R0.reuse, R4 ;  /* 0x0000000400047220 */ /* 0x041fe20000400000 */
        /* <DEDUP_REMOVED lines=127> */
[----:B------:R-:W-:Y:S01]  /*8170*/  STTM.16dp32bit_t0_t15.x128 tmem[UR69], R4 ;  /* 0x00000004000079ed */ /* 0x000fe20008b80045 */
[----:B------:R0:W-:Y:S01]  /*8180*/  STTM.16dp32bit_t16_t31.x128 tmem[UR69+0x80], R4 ;  /* 0x00008004000079ed */ /* 0x0001e20008ba0045 */
[----:B------:R-:W1:Y:S02]  /*8190*/  FENCE.VIEW.ASYNC.T ;  /* 0x00000000000073c6 */ /* 0x000e640000000200 */
[----:B-1----:R-:W-:Y:S06]  /*81a0*/  BAR.SYNC.DEFER_BLOCKING 0x0 ;  /* 0x0000000000007b1d */ /* 0x002fec0000010000 */
[----:B------:R1:W-:Y:S06]  /*81b0*/  MEMBAR.ALL.CTA ;  /* 0x0000000000007992 */ /* 0x0003ec0000008000 */
[----:B-1----:R-:W1:Y:S02]  /*81c0*/  FENCE.VIEW.ASYNC.S ;  /* 0x00000000000073c6 */ /* 0x002e640000000000 */
[----:B-1----:R-:W-:Y:S01]  /*81d0*/  BAR.SYNC.DEFER_BLOCKING 0x0 ;  /* 0x0000000000007b1d */ /* 0x002fe20000010000 */
[----:B0-----:R-:W-:-:S05]  /*81e0*/  LEA R4, R135, UR66, 0x3 ;  /* 0x0000004287047c11 */ /* 0x001fca000f8e18ff */
[----:B------:R-:W-:-:S05]  /*81f0*/  VIADD R4, R4, 0xe000 ;  /* 0x0000e00004047836 */ /* 0x000fca0000000000 */
[----:B------:R-:W-:Y:S02]  /*8200*/  R2UR UR68, R4 ;  /* 0x00000000044472ca */ /* 0x000fe400000e0000 */
[----:B------:R-:W-:Y:S01]  /*8210*/  MOV R12, R142 ;  /* 0x0000008e000c7202 */ /* 0x000fe20000000f00 */
[----:B------:R-:W-:-:S12]  /*8220*/  BRA.U UP0, `(.L_x_16) ;  /* 0x0000000100387547 */ /* 0x000fd8000b800000 */
[----:B------:R-:W-:Y:S02]  /*8230*/  R2UR UR60, R208 ;  /* 0x00000000d03c72ca */ /* 0x000fe400000e0000 */
[----:B------:R-:W-:Y:S01]  /*8240*/  ELECT P2, URZ, PT ;  /* 0x0000000000ff782f */ /* 0x000fe20003840000 */
[----:B------:R-:W-:Y:S01]  /*8250*/  UMOV UR62, 0x0 ;  /* 0x00000000003e7882 */ /* 0x000fe20000000000 */
[----:B------:R-:W-:-:S09]  /*8260*/  UMOV UR63, 0x4400490 ;  /* 0x04400490003f7882 */ /* 0x000fd20000000000 */
[----:B------:R-:W-:Y:S02]  /*8270*/  IMAD.U32 R4, RZ, RZ, UR60 ;  /* 0x0000003cff047e24 */ /* 0x000fe4000f8e00ff */
[----:B------:R-:W-:-:S03]  /*8280*/  @P2 IMAD.MOV.U32 R5, RZ, RZ, -0x3fffbff0 ;  /* 0xc0004010ff052424 */ /* 0x000fc600078e00ff */
[----:B------:R-:W-:Y:S02]  /*8290*/  @P2 R2UR UR60, R4 ;  /* 0x00000000043c22ca */ /* 0x000fe400000e0000 */
[----:B------:R-:W-:-:S13]  /*82a0*/  @P2 R2UR UR61, R5 ;  /* 0x00000000053d22ca */ /* 0x000fda00000e0000 */
[----:B------:R0:W-:Y:S02]  /*82b0*/  UTCHMMA tmem[UR71], gdesc[UR60], tmem[UR67], tmem[UR62], idesc[UR63], UPT ;  /* 0x00ff3e3c470079ea */ /* 0x0001e4000b800043 */
[----:B0-----:R-:W-:Y:S01]  /*82c0*/  UMOV UR60, UR68 ;  /* 0x00000044003c7c82 */ /* 0x001fe20008000000 */
[----:B------:R-:W-:Y:S02]  /*82d0*/  UMOV UR61, URZ ;  /* 0x000000ff003d7c82 */ /* 0x000fe40008000000 */
[----:B------:R-:W-:Y:S02]  /*82e0*/  UMOV UR65, UR60 ;  /* 0x0000003c00417c82 */ /* 0x000fe40008000000 */
[----:B------:R0:W-:Y:S01]  /*82f0*/  UTCBAR [UR65], URZ ;  /* 0x000000ff410073e9 */ /* 0x0001e200080000ff */
[----:B------:R-:W-:Y:S02]  /*8300*/  NOP ;  /* 0x0000000000007918 */ /* 0x000fe40000000000 */
.L_x_16:
[----:B------:R-:W-:Y:S01]  /*8310*/  R2UR UR60, R209 ;  /* 0x00000000d13c72ca */ /* 0x000fe200000e0000 */
[----:B------:R-:W1:Y:S01]  /*8320*/  LDC R4, c[0x0][0x3c4] ;  /* 0x0000f100ff047b82 */ /* 0x000e620000000800 */
[----:B------:R-:W-:Y:S01]  /*8330*/  VIADD R140, R140, 0x10 ;  /* 0x000000108c8c7836 */ /* 0x000fe20000000000 */
[----:B------:R-:W-:Y:S01]  /*8340*/  IADD3 R135, PT, PT, R135, 0x1, RZ ;  /* 0x0000000187877810 */ /* 0x000fe20007ffe0ff */
[----:B------:R-:W-:Y:S01]  /*8350*/  FFMA R141, R0, R141, R143 ;  /* 0x0000008d008d7223 */ /* 0x000fe2000000008f */
[----:B------:R-:W-:Y:S01]  /*8360*/  IADD3 R3, PT, PT, R3, UR73, RZ ;  /* 0x0000004903037c10 */ /* 0x000fe2000fffe0ff */
[----:B------:R-:W-:Y:S01]  /*8370*/  IMAD.MOV.U32 R0, RZ, RZ, R133 ;  /* 0x000000ffff007224 */ /* 0x000fe200078e0085 */
[----:B------:R-:W-:-:S04]  /*8380*/  ISETP.GT.AND P2, PT, R135, 0x1, PT ;  /* 0x000000018700780c */ /* 0x000fc80003f44270 */
[----:B------:R-:W-:Y:S02]  /*8390*/  SEL R5, RZ, 0x1, !P2 ;  /* 0x00000001ff057807 */ /* 0x000fe40005000000 */
[----:B------:R-:W-:Y:S02]  /*83a0*/  ISETP.GE.AND P3, PT, R140, UR60, PT ;  /* 0x0000003c8c007c0c */ /* 0x000fe4000bf66270 */
[----:B------:R-:W-:Y:S02]  /*83b0*/  SEL R135, R135, RZ, !P2 ;  /* 0x000000ff87877207 */ /* 0x000fe40005000000 */
[----:B------:R-:W-:Y:S01]  /*83c0*/  LOP3.LUT R142, R12, R5, RZ, 0x3c, !PT ;  /* 0x000000050c8e7212 */ /* 0x000fe200078e3cff */
[----:B-1----:R-:W-:-:S04]  /*83d0*/  IMAD.SHL.U32 R4, R4, 0x10, RZ ;  /* 0x0000001004047824 */ /* 0x002fc800078e00ff */
[----:B------:R-:W-:-:S04]  /*83e0*/  IMAD.IADD R2, R4, 0x1, R2 ;  /* 0x0000000104027824 */ /* 0x000fc800078e0202 */
[----:B------:R-:W-:Y:S05]  /*83f0*/  @!P3 BRA `(.L_x_17) ;  /* 0xffffffe00014b947 */ /* 0x000fea000383ffff */
.L_x_12:
[----:B------:R-:W1:Y:S01]  /*8400*/  S2R R4, SR_TID.X ;  /* 0x0000000000047919 */ /* 0x000e620000002100 */
[C---:B------:R-:W-:Y:S01]  /*8410*/  FMUL R134, R141.reuse, 8388608 ;  /* 0x4b0000008d867820 */ /* 0x040fe20000400000 */
[----:B------:R-:W-:Y:S01]  /*8420*/  FSETP.GEU.AND P2, PT, R141, 1.175494350822287508e-38, PT ;  /* 0x008000008d00780b */ /* 0x000fe20003f4e000 */
[----:B0-----:R-:W0:Y:S01]  /*8430*/  LDCU UR6, c[0x0][0x3f0] ;  /* 0x00007e00ff0677ac */ /* 0x001e220008000800 */
[----:B------:R-:W-:Y:S02]  /*8440*/  HFMA2 R2, -RZ, RZ, 1.443359375, -0.2030029296875 ;  /* 0x3dc6b27fff027431 */ /* 0x000fe400000001ff */
[----:B------:R-:W-:-:S04]  /*8450*/  FSEL R134, R134, R141, !P2 ;  /* 0x0000008d86867208 */ /* 0x000fc80005000000 */
[----:B------:R-:W-:-:S04]  /*8460*/  IADD3 R0, PT, PT, R134, -0x3f3504f3, RZ ;  /* 0xc0cafb0d86007810 */ /* 0x000fc80007ffe0ff */
[----:B------:R-:W-:-:S05]  /*8470*/  LOP3.LUT R3, R0, 0xff800000, RZ, 0xc0, !PT ;  /* 0xff80000000037812 */ /* 0x000fca00078ec0ff */
[----:B------:R-:W-:Y:S01]  /*8480*/  IMAD.IADD R0, R134, 0x1, -R3 ;  /* 0x0000000186007824 */ /* 0x000fe200078e0a03 */
[----:B------:R-:W-:Y:S01]  /*8490*/  I2FP.F32.S32 R3, R3 ;  /* 0x0000000300037245 */ /* 0x000fe20000201400 */
[----:B0-----:R-:W-:Y:S02]  /*84a0*/  UISETP.GE.AND UP0, UPT, UR6, 0x1, UPT ;  /* 0x000000010600788c */ /* 0x001fe4000bf06270 */
[----:B------:R-:W-:-:S04]  /*84b0*/  FADD R135, R0, -1 ;  /* 0xbf80000000877421 */ /* 0x000fc80000000000 */
[----:B------:R-:W-:-:S04]  /*84c0*/  FFMA.FTZ R0, R135, R2, -0.16845393180847167969 ;  /* 0xbe2c7f3087007423 */ /* 0x000fc80000010002 */
[C---:B------:R-:W-:Y:S01]  /*84d0*/  FFMA.FTZ R0, R135.reuse, R0, 0.1716887056827545166 ;  /* 0x3e2fcf2a87007423 */ /* 0x040fe20000010000 */
[C---:B-1----:R-:W-:Y:S01]  /*84e0*/  IMAD.SHL.U32 R2, R4.reuse, 0x80, RZ ;  /* 0x0000008004027824 */ /* 0x042fe200078e00ff */
[----:B------:R-:W-:Y:S02]  /*84f0*/  LOP3.LUT R5, R4, 0xf, RZ, 0xc0, !PT ;  /* 0x0000000f04057812 */ /* 0x000fe400078ec0ff */
[----:B------:R-:W-:Y:S02]  /*8500*/  FFMA.FTZ R0, R135, R0, -0.17900948226451873779 ;  /* 0xbe374e4387007423 */ /* 0x000fe40000010000 */
[----:B------:R-:W-:-:S04]  /*8510*/  LOP3.LUT R2, R2, 0x800, RZ, 0xc0, !PT ;  /* 0x0000080002027812 */ /* 0x000fc800078ec0ff */
[----:B------:R-:W-:Y:S01]  /*8520*/  IADD3 R4, PT, PT, R2, UR66, RZ ;  /* 0x0000004202047c10 */ /* 0x000fe2000fffe0ff */
[----:B------:R-:W-:Y:S01]  /*8530*/  FFMA.FTZ R2, R135, R0, 0.20512372255325317383 ;  /* 0x3e520bf487027423 */ /* 0x000fe20000010000 */
[----:B------:R-:W-:-:S03]  /*8540*/  FSEL R0, RZ, -23, P2 ;  /* 0xc1b80000ff007808 */ /* 0x000fc60001000000 */
[----:B------:R-:W-:Y:S02]  /*8550*/  IMAD R136, R5, 0x10, R4 ;  /* 0x0000001005887824 */ /* 0x000fe400078e0204 */
[----:B------:R-:W-:Y:S01]  /*8560*/  FFMA.FTZ R2, R135, R2, -0.24046532809734344482 ;  /* 0xbe763c8b87027423 */ /* 0x000fe20000010002 */
[----:B------:R-:W-:Y:S06]  /*8570*/  BRA.U !UP0, `(.L_x_18) ;  /* 0x00000001080c7547 */ /* 0x000fec000b800000 */
[----:B------:R-:W-:-:S04]  /*8580*/  SHF.L.U32 R12, R12, 0x1f, RZ ;  /* 0x0000001f0c0c7819 */ /* 0x000fc800000006ff */
[----:B------:R-:W0:Y:S02]  /*8590*/  SYNCS.PHASECHK.TRANS64.TRYWAIT P2, [UR68], R12 ;  /* 0x0000000cff0075a7 */ /* 0x000e240008041144 */
[----:B0-----:R-:W-:Y:S05]  /*85a0*/  @!P2 BRA `(.L_x_19) ;  /* 0x0000004800b4a947 */ /* 0x001fea0003800000 */
.L_x_18:
[----:B------:R-:W0:Y:S01]  /*85b0*/  S2R R237, SR_TID.X ;  /* 0x0000000000ed7919 */ /* 0x000e220000002100 */
[----:B------:R-:W-:Y:S01]  /*85c0*/  BAR.SYNC.DEFER_BLOCKING 0x0 ;  /* 0x0000000000007b1d */ /* 0x000fe20000010000 */
[----:B------:R-:W-:Y:S01]  /*85d0*/  FSETP.GT.AND P2, PT, |R141|, 8.50705917302346158658e+37, PT ;  /* 0x7e8000008d00780b */ /* 0x000fe20003f44200 */
[----:B------:R-:W-:Y:S01]  /*85e0*/  FFMA.FTZ R2, R135, R2, 0.28857114911079406738 ;  /* 0x3e93bf9987027423 */ /* 0x000fe20000010002 */
[----:B------:R-:W-:Y:S01]  /*85f0*/  FSETP.GEU.AND P4, PT, |R141|, 1.175494350822287508e-38, PT ;  /* 0x008000008d00780b */ /* 0x000fe20003f8e200 */
[----:B------:R-:W-:Y:S01]  /*8600*/  FFMA.FTZ R132, R3, 1.1920928955078125e-07, R0 ;  /* 0x3400000003847823 */ /* 0x000fe20000010000 */
[----:B------:R-:W-:Y:S01]  /*8610*/  ISETP.GE.U32.AND P3, PT, R134, 0x7f800000, PT ;  /* 0x7f8000008600780c */ /* 0x000fe20003f66070 */
[C---:B------:R-:W-:Y:S02]  /*8620*/  FFMA.FTZ R2, R135.reuse, R2, -0.36067417263984680176 ;  /* 0xbeb8aa4987027423 */ /* 0x040fe40000010002 */
[----:B------:R-:W1:Y:S01]  /*8630*/  S2UR UR9, SR_CTAID.Y ;  /* 0x00000000000979c3 */ /* 0x000e620000002600 */
[----:B------:R-:W1:Y:S01]  /*8640*/  LDCU.64 UR6, c[0x0][0x3e0] ;  /* 0x00007c00ff0677ac */ /* 0x000e620008000a00 */
[----:B------:R-:W-:-:S04]  /*8650*/  FFMA.FTZ R2, R135, R2, 0.48089820146560668945 ;  /* 0x3ef6384a87027423 */ /* 0x000fc80000010002 */
[----:B------:R-:W-:-:S04]  /*8660*/  @P2 FMUL R141, R141, 0.25 ;  /* 0x3e8000008d8d2820 */ /* 0x000fc80000400000 */
[----:B------:R-:W-:Y:S01]  /*8670*/  @!P4 FMUL R141, R141, 16777216 ;  /* 0x4b8000008d8dc820 */ /* 0x000fe20000400000 */
[----:B------:R-:W2:Y:S02]  /*8680*/  @!P1 SYNCS.CCTL.IV [UR66+0xe000] ;  /* 0x00e00000ff0099b1 */ /* 0x000ea40008000042 */
[----:B--2---:R-:W-:Y:S01]  /*8690*/  BAR.SYNC.DEFER_BLOCKING 0x0 ;  /* 0x0000000000007b1d */ /* 0x004fe20000010000 */
[----:B0-----:R-:W-:Y:S01]  /*86a0*/  IMAD.SHL.U32 R3, R237, 0x8, RZ ;  /* 0x00000008ed037824 */ /* 0x001fe200078e00ff */
[----:B------:R-:W-:Y:S01]  /*86b0*/  SHF.R.U32.HI R0, RZ, 0x2, R237 ;  /* 0x00000002ff007819 */ /* 0x000fe200000116ed */
[----:B-1----:R-:W-:-:S03]  /*86c0*/  UIMAD UR6, UR9, UR6, URZ ;  /* 0x00000006090672a4 */ /* 0x002fc6000f8e02ff */
[----:B------:R-:W-:Y:S01]  /*86d0*/  LDTM.16dp32bit_t0_t15.x128 R4, tmem[UR69] ;  /* 0x00000045000479ee */ /* 0x000fe20008b80000 */
[----:B------:R-:W0:Y:S01]  /*86e0*/  LDTM.16dp32bit_t16_t31.x128 R4, tmem[UR69+0x80] ;  /* 0x00008045000479ee */ /* 0x000e220008ba0000 */
[----:B------:R-:W-:Y:S01]  /*86f0*/  LOP3.LUT R3, R3, 0x300, RZ, 0xc0, !PT ;  /* 0x0000030003037812 */ /* 0x000fe200078ec0ff */
[----:B------:R-:W-:Y:S01]  /*8700*/  USHF.L.U32 UR8, UR6, 0x1, URZ ;  /* 0x0000000106087899 */ /* 0x000fe200080006ff */
[----:B------:R-:W-:Y:S01]  /*8710*/  LOP3.LUT R137, R0, 0x18, RZ, 0xc0, !PT ;  /* 0x0000001800897812 */ /* 0x000fe200078ec0ff */
[----:B------:R-:W-:Y:S01]  /*8720*/  FFMA.FTZ R0, R135, R2, -0.72134751081466674805 ;  /* 0xbf38aa3b87007423 */ /* 0x000fe20000010002 */
[----:B------:R-:W-:Y:S02]  /*8730*/  IADD3 R3, PT, PT, R3, R136, RZ ;  /* 0x0000008803037210 */ /* 0x000fe40007ffe0ff */
[----:B------:R-:W1:Y:S01]  /*8740*/  MUFU.RCP R136, R141 ;  /* 0x0000008d00887308 */ /* 0x000e620000001000 */
[----:B------:R-:W-:Y:S01]  /*8750*/  LOP3.LUT R2, R137, 0x1f, R237, 0xf8, !PT ;  /* 0x0000001f89027812 */ /* 0x000fe200078ef8ed */
[----:B------:R-:W-:Y:S01]  /*8760*/  FMUL R0, R135, R0 ;  /* 0x0000000087007220 */ /* 0x000fe20000400000 */
[----:B------:R-:W-:-:S03]  /*8770*/  SHF.L.U32 R137, R237, 0x4, RZ ;  /* 0x00000004ed897819 */ /* 0x000fc600000006ff */
[----:B------:R-:W-:Y:S02]  /*8780*/  IMAD.SHL.U32 R138, R2, 0x8, RZ ;  /* 0x00000008028a7824 */ /* 0x000fe400078e00ff */
[----:B------:R-:W-:Y:S01]  /*8790*/  FMUL R0, R135, R0 ;  /* 0x0000000087007220 */ /* 0x000fe20000400000 */
[----:B------:R-:W-:Y:S01]  /*87a0*/  LOP3.LUT R137, R137, 0x30, RZ, 0xc0, !PT ;  /* 0x0000003089897812 */ /* 0x000fe200078ec0ff */
[----:B------:R-:W2:Y:S01]  /*87b0*/  @!P1 SYNCS.CCTL.IV [UR66+0xe008] ;  /* 0x00e00800ff0099b1 */ /* 0x000ea20008000042 */
[----:B------:R-:W-:Y:S01]  /*87c0*/  NOP ;  /* 0x0000000000007918 */ /* 0x000fe20000000000 */
[----:B------:R-:W-:Y:S01]  /*87d0*/  LOP3.LUT R138, R138, 0xc0, RZ, 0xc0, !PT ;  /* 0x000000c08a8a7812 */ /* 0x000fe200078ec0ff */
[----:B------:R-:W-:Y:S01]  /*87e0*/  FFMA.FTZ R135, R135, 1.4426950216293334961, R0 ;  /* 0x3fb8aa3b87877823 */ /* 0x000fe20000010000 */
[----:B------:R-:W-:Y:S02]  /*87f0*/  SHF.L.U32 R2, R2, 0x4, RZ ;  /* 0x0000000402027819 */ /* 0x000fe400000006ff */
[----:B------:R-:W-:Y:S01]  /*8800*/  IADD3 R0, PT, PT, R138, UR66, R137 ;  /* 0x000000428a007c10 */ /* 0x000fe2000fffe089 */
[----:B------:R-:W-:Y:S01]  /*8810*/  FADD R132, R132, R135 ;  /* 0x0000008784847221 */ /* 0x000fe20000000000 */
[----:B0-----:R-:W-:Y:S01]  /*8820*/  @P2 FMUL R6, R6, 0.25 ;  /* 0x3e80000006062820 */ /* 0x001fe20000400000 */
[----:B------:R-:W-:Y:S01]  /*8830*/  @P2 FMUL R5, R5, 0.25 ;  /* 0x3e80000005052820 */ /* 0x000fe20000400000 */
        /* <DEDUP_REMOVED lines=14> */
[----:B------:R-:W-:Y:S01]  /*8920*/  @!P4 FMUL R6, R6, 16777216 ;  /* 0x4b8000000606c820 */ /* 0x000fe20000400000 */
        /* <DEDUP_REMOVED lines=15> */
[C---:B-1----:R-:W-:Y:S01]  /*8a20*/  FMUL R137, R136.reuse, R6 ;  /* 0x0000000688897220 */ /* 0x042fe20000400000 */
        /* <DEDUP_REMOVED lines=14> */
[----:B------:R-:W-:Y:S01]  /*8b10*/  FMUL R18, R136, R19 ;  /* 0x0000001388127220 */ /* 0x000fe20000400000 */
[----:B------:R-:W-:Y:S01]  /*8b20*/  F2FP.BF16.F32.PACK_AB R8, R6, R5 ;  /* 0x000000050608723e */ /* 0x000fe200000010ff */
[----:B------:R-:W-:Y:S01]  /*8b30*/  @P2 FMUL R33, R33, 0.25 ;  /* 0x3e80000021212820 */ /* 0x000fe20000400000 */
[----:B------:R-:W-:Y:S01]  /*8b40*/  F2FP.BF16.F32.PACK_AB R5, R10, R7 ;  /* 0x000000070a05723e */ /* 0x000fe200000010ff */
[----:B------:R-:W-:Y:S01]  /*8b50*/  @P2 FMUL R54, R54, 0.25 ;  /* 0x3e80000036362820 */ /* 0x000fe20000400000 */
[----:B------:R-:W-:Y:S01]  /*8b60*/  F2FP.BF16.F32.PACK_AB R6, R11, R12 ;  /* 0x0000000c0b06723e */ /* 0x000fe200000010ff */
[----:B------:R-:W-:Y:S01]  /*8b70*/  @!P4 FMUL R33, R33, 16777216 ;  /* 0x4b8000002121c820 */ /* 0x000fe20000400000 */
[----:B------:R-:W-:Y:S01]  /*8b80*/  F2FP.BF16.F32.PACK_AB R4, R137, R4 ;  /* 0x000000048904723e */ /* 0x000fe200000010ff */
[----:B------:R-:W-:Y:S01]  /*8b90*/  @!P4 FMUL R54, R54, 16777216 ;  /* 0x4b8000003636c820 */ /* 0x000fe20000400000 */
[----:B------:R-:W-:Y:S01]  /*8ba0*/  F2FP.BF16.F32.PACK_AB R9, R138, R9 ;  /* 0x000000098a09723e */ /* 0x000fe200000010ff */
[----:B------:R-:W-:Y:S01]  /*8bb0*/  FMUL R144, R136, R33 ;  /* 0x0000002188907220 */ /* 0x000fe20000400000 */
[----:B------:R-:W-:Y:S01]  /*8bc0*/  F2FP.BF16.F32.PACK_AB R10, R14, R13 ;  /* 0x0000000d0e0a723e */ /* 0x000fe200000010ff */
[----:B------:R-:W-:Y:S01]  /*8bd0*/  FMUL R33, R136, R54 ;  /* 0x0000003688217220 */ /* 0x000fe20000400000 */
[----:B------:R-:W-:Y:S01]  /*8be0*/  F2FP.BF16.F32.PACK_AB R7, R139, R16 ;  /* 0x000000108b07723e */ /* 0x000fe200000010ff */
[----:B------:R-:W-:Y:S01]  /*8bf0*/  @P2 FMUL R20, R20, 0.25 ;  /* 0x3e80000014142820 */ /* 0x000fe20000400000 */
[----:B------:R-:W-:Y:S01]  /*8c00*/  F2FP.BF16.F32.PACK_AB R11, R18, R17 ;  /* 0x00000011120b723e */ /* 0x000fe200000010ff */
[----:B------:R-:W-:Y:S01]  /*8c10*/  @P2 FMUL R21, R21, 0.25 ;  /* 0x3e80000015152820 */ /* 0x000fe20000400000 */
[----:B------:R-:W-:Y:S01]  /*8c20*/  LOP3.LUT R54, R237, 0x7f, RZ, 0xc0, !PT ;  /* 0x0000007fed367812 */ /* 0x000fe200078ec0ff */
[----:B--2---:R-:W-:Y:S01]  /*8c30*/  STS.128 [R3], R4 ;  /* 0x0000000403007388 */ /* 0x004fe20000000c00 */
[----:B------:R-:W-:Y:S01]  /*8c40*/  @P2 FMUL R22, R22, 0.25 ;  /* 0x3e80000016162820 */ /* 0x000fe20000400000 */
[----:B------:R-:W-:Y:S01]  /*8c50*/  @P2 FMUL R23, R23, 0.25 ;  /* 0x3e80000017172820 */ /* 0x000fe20000400000 */
[----:B------:R-:W-:Y:S01]  /*8c60*/  LEA R54, R54, UR66, 0x4 ;  /* 0x0000004236367c11 */ /* 0x000fe2000f8e20ff */
[----:B------:R-:W-:Y:S01]  /*8c70*/  STS.128 [R3+0x400], R8 ;  /* 0x0004000803007388 */ /* 0x000fe20000000c00 */
[----:B------:R-:W-:Y:S01]  /*8c80*/  @P2 FMUL R24, R24, 0.25 ;  /* 0x3e80000018182820 */ /* 0x000fe20000400000 */
[----:B------:R-:W-:Y:S01]  /*8c90*/  @P2 FMUL R26, R26, 0.25 ;  /* 0x3e8000001a1a2820 */ /* 0x000fe20000400000 */
[----:B------:R-:W-:Y:S01]  /*8ca0*/  @P2 FMUL R25, R25, 0.25 ;  /* 0x3e80000019192820 */ /* 0x000fe20000400000 */
[----:B------:R-:W-:Y:S01]  /*8cb0*/  BAR.SYNC.DEFER_BLOCKING 0x0 ;  /* 0x0000000000007b1d */ /* 0x000fe20000010000 */
        /* <DEDUP_REMOVED lines=23> */
[----:B------:R-:W0:Y:S01]  /*8e30*/  LDS.128 R4, [R54] ;  /* 0x0000000036047984 */ /* 0x000e220000000c00 */
[C---:B------:R-:W-:Y:S01]  /*8e40*/  FMUL R15, R136.reuse, R20 ;  /* 0x00000014880f7220 */ /* 0x040fe20000400000 */
[C---:B------:R-:W-:Y:S01]  /*8e50*/  FMUL R20, R136.reuse, R21 ;  /* 0x0000001588147220 */ /* 0x040fe20000400000 */
[C---:B------:R-:W-:Y:S01]  /*8e60*/  FMUL R22, R136.reuse, R22 ;  /* 0x0000001688167220 */ /* 0x040fe20000400000 */
[----:B------:R-:W-:Y:S01]  /*8e70*/  LDS.128 R8, [R54+0x800] ;  /* 0x0008000036087984 */ /* 0x000fe20000000c00 */
        /* <DEDUP_REMOVED lines=21> */
[C---:B------:R-:W-:Y:S01]  /*8fd0*/  FMUL R24, R136.reuse, R36 ;  /* 0x0000002488187220 */ /* 0x040fe20000400000 */
[----:B------:R-:W-:Y:S01]  /*8fe0*/  F2FP.BF16.F32.PACK_AB R22, R145, R26 ;  /* 0x0000001a9116723e */ /* 0x000fe200000010ff */
[----:B------:R-:W-:Y:S01]  /*8ff0*/  FMUL R19, R136, R38 ;  /* 0x0000002688137220 */ /* 0x000fe20000400000 */
[----:B------:R-:W-:Y:S01]  /*9000*/  F2FP.BF16.F32.PACK_AB R15, R157, R146 ;  /* 0x000000929d0f723e */ /* 0x000fe200000010ff */
[----:B------:R-:W-:Y:S01]  /*9010*/  BAR.SYNC.DEFER_BLOCKING 0x0 ;  /* 0x0000000000007b1d */ /* 0x000fe20000010000 */
[----:B------:R-:W-:Y:S01]  /*9020*/  F2FP.BF16.F32.PACK_AB R23, R155, R144 ;  /* 0x000000909b17723e */ /* 0x000fe200000010ff */
[----:B------:R-:W-:Y:S01]  /*9030*/  @P2 FMUL R40, R40, 0.25 ;  /* 0x3e80000028282820 */ /* 0x000fe20000400000 */
[----:B------:R-:W-:Y:S01]  /*9040*/  F2FP.BF16.F32.PACK_AB R24, R19, R24 ;  /* 0x000000181318723e */ /* 0x000fe200000010ff */
        /* <DEDUP_REMOVED lines=20> */
[----:B------:R-:W-:Y:S01]  /*9190*/  STS.128 [R3], R12 ;  /* 0x0000000c03007388 */ /* 0x000fe20000000c00 */
[----:B------:R-:W-:Y:S01]  /*91a0*/  @!P4 FMUL R39, R39, 16777216 ;  /* 0x4b8000002727c820 */ /* 0x000fe20000400000 */
[----:B------:R-:W-:Y:S01]  /*91b0*/  @!P4 FMUL R41, R41, 16777216 ;  /* 0x4b8000002929c820 */ /* 0x000fe20000400000 */
[----:B------:R-:W-:Y:S01]  /*91c0*/  @!P4 FMUL R43, R43, 16777216 ;  /* 0x4b8000002b2bc820 */ /* 0x000fe20000400000 */
[----:B------:R-:W-:Y:S01]  /*91d0*/  STS.128 [R3+0x400], R20 ;  /* 0x0004001403007388 */ /* 0x000fe20000000c00 */
[----:B------:R-:W-:Y:S01]  /*91e0*/  @!P4 FMUL R48, R48, 16777216 ;  /* 0x4b8000003030c820 */ /* 0x000fe20000400000 */
[----:B------:R-:W-:Y:S01]  /*91f0*/  @!P4 FMUL R49, R49, 16777216 ;  /* 0x4b8000003131c820 */ /* 0x000fe20000400000 */
[----:B------:R-:W-:Y:S01]  /*9200*/  @!P4 FMUL R50, R50, 16777216 ;  /* 0x4b8000003232c820 */ /* 0x000fe20000400000 */
[----:B------:R-:W-:Y:S01]  /*9210*/  BAR.SYNC.DEFER_BLOCKING 0x0 ;  /* 0x0000000000007b1d */ /* 0x000fe20000010000 */
[----:B------:R-:W-:Y:S01]  /*9220*/  @!P4 FMUL R51, R51, 16777216 ;  /* 0x4b8000003333c820 */ /* 0x000fe20000400000 */
        /* <DEDUP_REMOVED lines=19> */
[----:B------:R-:W-:Y:S01]  /*9360*/  @P2 FMUL R57, R57, 0.25 ;  /* 0x3e80000039392820 */ /* 0x000fe20000400000 */
[----:B------:R-:W-:Y:S01]  /*9370*/  F2FP.BF16.F32.PACK_AB R28, R39, R28 ;  /* 0x0000001c271c723e */ /* 0x000fe200000010ff */
[----:B------:R-:W-:Y:S01]  /*9380*/  @P2 FMUL R58, R58, 0.25 ;  /* 0x3e8000003a3a2820 */ /* 0x000fe20000400000 */
[----:B------:R-:W1:Y:S01]  /*9390*/  LDS.128 R16, [R54] ;  /* 0x0000000036107984 */ /* 0x000e620000000c00 */
[----:B------:R-:W-:Y:S01]  /*93a0*/  F2FP.BF16.F32.PACK_AB R29, R34, R29 ;  /* 0x0000001d221d723e */ /* 0x000fe200000010ff */
[----:B------:R-:W-:Y:S01]  /*93b0*/  @P2 FMUL R59, R59, 0.25 ;  /* 0x3e8000003b3b2820 */ /* 0x000fe20000400000 */
[----:B------:R-:W-:Y:S01]  /*93c0*/  F2FP.BF16.F32.PACK_AB R27, R158, R147 ;  /* 0x000000939e1b723e */ /* 0x000fe200000010ff */
[----:B------:R-:W-:Y:S01]  /*93d0*/  LDS.128 R12, [R54+0x800] ;  /* 0x00080000360c7984 */ /* 0x000fe20000000c00 */
[----:B------:R-:W-:Y:S01]  /*93e0*/  F2FP.BF16.F32.PACK_AB R31, R160, R149 ;  /* 0x00000095a01f723e */ /* 0x000fe200000010ff */
        /* <DEDUP_REMOVED lines=27> */
[C---:B------:R-:W-:Y:S01]  /*95a0*/  FMUL R32, R136.reuse, R52 ;  /* 0x0000003488207220 */ /* 0x040fe20000400000 */
[C---:B------:R-:W-:Y:S01]  /*95b0*/  FMUL R56, R136.reuse, R56 ;  /* 0x0000003888387220 */ /* 0x040fe20000400000 */
[C---:B------:R-:W-:Y:S01]  /*95c0*/  FMUL R37, R136.reuse, R57 ;  /* 0x0000003988257220 */ /* 0x040fe20000400000 */
[----:B------:R2:W-:Y:S01]  /*95d0*/  STS.128 [R3+0x400], R28 ;  /* 0x0004001c03007388 */ /* 0x0005e20000000c00 */
[C---:B------:R-:W-:Y:S01]  /*95e0*/  FMUL R35, R136.reuse, R58 ;  /* 0x0000003a88237220 */ /* 0x040fe20000400000 */
[C---:B------:R-:W-:Y:S01]  /*95f0*/  FMUL R38, R136.reuse, R59 ;  /* 0x0000003b88267220 */ /* 0x040fe20000400000 */
[C---:B------:R-:W-:Y:S01]  /*9600*/  FMUL R36, R136.reuse, R53 ;  /* 0x0000003588247220 */ /* 0x040fe20000400000 */
[----:B------:R-:W-:Y:S01]  /*9610*/  BAR.SYNC.DEFER_BLOCKING 0x0 ;  /* 0x0000000000007b1d */ /* 0x000fe20000010000 */
        /* <DEDUP_REMOVED lines=23> */
[----:B------:R-:W3:Y:S01]  /*9790*/  LDS.128 R24, [R54] ;  /* 0x0000000036187984 */ /* 0x000ee20000000c00 */
[----:B------:R-:W-:Y:S01]  /*97a0*/  F2FP.BF16.F32.PACK_AB R39, R156, R65 ;  /* 0x000000419c27723e */ /* 0x000fe200000010ff */
[----:B------:R-:W-:Y:S01]  /*97b0*/  @P2 FMUL R69, R69, 0.25 ;  /* 0x3e80000045452820 */ /* 0x000fe20000400000 */
[----:B------:R-:W-:Y:S01]  /*97c0*/  @P2 FMUL R71, R71, 0.25 ;  /* 0x3e80000047472820 */ /* 0x000fe20000400000 */
[----:B------:R-:W-:Y:S01]  /*97d0*/  LDS.128 R20, [R54+0x800] ;  /* 0x0008000036147984 */ /* 0x000fe20000000c00 */
        /* <DEDUP_REMOVED lines=24> */
[C---:B------:R-:W-:Y:S01]  /*9960*/  FMUL R68, R136.reuse, R68 ;  /* 0x0000004488447220 */ /* 0x040fe20000400000 */
[C---:B------:R-:W-:Y:S01]  /*9970*/  FMUL R41, R136.reuse, R70 ;  /* 0x0000004688297220 */ /* 0x040fe20000400000 */
[C---:B------:R-:W-:Y:S01]  /*9980*/  FMUL R72, R136.reuse, R72 ;  /* 0x0000004888487220 */ /* 0x040fe20000400000 */
[----:B------:R-:W-:Y:S01]  /*9990*/  STS.128 [R3], R32 ;  /* 0x0000002003007388 */ /* 0x000fe20000000c00 */
[C---:B------:R-:W-:Y:S01]  /*99a0*/  FMUL R73, R136.reuse, R73 ;  /* 0x0000004988497220 */ /* 0x040fe20000400000 */
[C---:B------:R-:W-:Y:S01]  /*99b0*/  FMUL R43, R136.reuse, R74 ;  /* 0x0000004a882b7220 */ /* 0x040fe20000400000 */
[C---:B------:R-:W-:Y:S01]  /*99c0*/  FMUL R42, R136.reuse, R75 ;  /* 0x0000004b882a7220 */ /* 0x040fe20000400000 */
[----:B------:R-:W-:Y:S01]  /*99d0*/  STS.128 [R3+0x400], R36 ;  /* 0x0004002403007388 */ /* 0x000fe20000000c00 */
        /* <DEDUP_REMOVED lines=10> */
[----:B------:R-:W-:Y:S01]  /*9a80*/  FMUL R78, R136, R83 ;  /* 0x00000053884e7220 */ /* 0x000fe20000400000 */
[----:B--2---:R-:W-:Y:S01]  /*9a90*/  F2FP.BF16.F32.PACK_AB R28, R41, R68 ;  /* 0x00000044291c723e */ /* 0x004fe200000010ff */
        /* <DEDUP_REMOVED lines=15> */
[----:B------:R-:W2:Y:S01]  /*9b90*/  LDS.128 R36, [R54] ;  /* 0x0000000036247984 */ /* 0x000ea20000000c00 */
[----:B------:R-:W-:Y:S01]  /*9ba0*/  @P2 FMUL R92, R92, 0.25 ;  /* 0x3e8000005c5c2820 */ /* 0x000fe20000400000 */
        /* <DEDUP_REMOVED lines=43> */
[----:B------:R-:W-:Y:S01]  /*9e60*/  FMUL R74, R136, R99 ;  /* 0x00000063884a7220 */ /* 0x000fe20000400000 */
[----:B------:R-:W-:-:S02]  /*9e70*/  F2FP.BF16.F32.PACK_AB R48, R44, R85 ;  /* 0x000000552c30723e */ /* 0x000fc400000010ff */
[----:B------:R-:W4:Y:S01]  /*9e80*/  LDC R55, c[0x0][0x3e8] ;  /* 0x0000fa00ff377b82 */ /* 0x000f220000000800 */
        /* <DEDUP_REMOVED lines=13> */
[----:B------:R-:W-:Y:S01]  /*9f60*/  @!P4 FMUL R102, R102, 16777216 ;  /* 0x4b8000006666c820 */ /* 0x000fe20000400000 */
[----:B------:R-:W-:Y:S01]  /*9f70*/  SHF.R.U32.HI R68, RZ, 0x6, R237 ;  /* 0x00000006ff447819 */ /* 0x000fe200000116ed */
[----:B------:R-:W-:Y:S01]  /*9f80*/  @!P4 FMUL R103, R103, 16777216 ;  /* 0x4b8000006767c820 */ /* 0x000fe20000400000 */
[----:B------:R-:W5:Y:S01]  /*9f90*/  LDS.128 R40, [R54] ;  /* 0x0000000036287984 */ /* 0x000f620000000c00 */
[----:B------:R-:W-:Y:S01]  /*9fa0*/  FMUL R100, R136, R100 ;  /* 0x0000006488647220 */ /* 0x000fe20000400000 */
[----:B------:R-:W-:Y:S01]  /*9fb0*/  SGXT.U32 R68, R68, 0x1 ;  /* 0x000000014444781a */ /* 0x000fe20000000000 */
[C---:B------:R-:W-:Y:S01]  /*9fc0*/  FMUL R101, R136.reuse, R101 ;  /* 0x0000006588657220 */ /* 0x040fe20000400000 */
[----:B------:R-:W-:Y:S01]  /*9fd0*/  LDS.128 R28, [R54+0x800] ;  /* 0x00080000361c7984 */ /* 0x000fe20000000c00 */
[C---:B------:R-:W-:Y:S01]  /*9fe0*/  FMUL R47, R136.reuse, R102 ;  /* 0x00000066882f7220 */ /* 0x040fe20000400000 */
[----:B------:R-:W-:Y:S01]  /*9ff0*/  FMUL R46, R136, R103 ;  /* 0x00000067882e7220 */ /* 0x000fe20000400000 */
[----:B----4-:R-:W-:Y:S01]  /*a000*/  IMAD R68, R68, R55, RZ ;  /* 0x0000003744447224 */ /* 0x010fe200078e02ff */
[----:B------:R-:W-:Y:S01]  /*a010*/  BAR.SYNC.DEFER_BLOCKING 0x0 ;  /* 0x0000000000007b1d */ /* 0x000fe20000010000 */
[----:B------:R-:W-:Y:S01]  /*a020*/  @P2 FMUL R104, R104, 0.25 ;  /* 0x3e80000068682820 */ /* 0x000fe20000400000 */
[----:B------:R-:W-:Y:S01]  /*a030*/  F2FP.BF16.F32.PACK_AB R100, R47, R100 ;  /* 0x000000642f64723e */ /* 0x000fe200000010ff */
[----:B------:R-:W-:Y:S01]  /*a040*/  @P2 FMUL R105, R105, 0.25 ;  /* 0x3e80000069692820 */ /* 0x000fe20000400000 */
[----:B------:R-:W-:Y:S01]  /*a050*/  LEA R76, R55, R68, 0x1 ;  /* 0x00000044374c7211 */ /* 0x000fe200078e08ff */
[----:B------:R-:W-:Y:S01]  /*a060*/  @P2 FMUL R106, R106, 0.25 ;  /* 0x3e8000006a6a2820 */ /* 0x000fe20000400000 */
[----:B------:R-:W-:Y:S01]  /*a070*/  F2FP.BF16.F32.PACK_AB R72, R46, R101 ;  /* 0x000000652e48723e */ /* 0x000fe200000010ff */
[----:B------:R-:W-:Y:S01]  /*a080*/  @P2 FMUL R107, R107, 0.25 ;  /* 0x3e8000006b6b2820 */ /* 0x000fe20000400000 */
[----:B------:R-:W-:Y:S01]  /*a090*/  @P2 FMUL R108, R108, 0.25 ;  /* 0x3e8000006c6c2820 */ /* 0x000fe20000400000 */
[----:B------:R-:W-:-:S02]  /*a0a0*/  IMAD R78, R55, 0x2, R76 ;  /* 0x00000002374e7824 */ /* 0x000fc400078e024c */
[----:B------:R-:W-:Y:S01]  /*a0b0*/  @P2 FMUL R109, R109, 0.25 ;  /* 0x3e8000006d6d2820 */ /* 0x000fe20000400000 */
[----:B------:R-:W-:Y:S01]  /*a0c0*/  @P2 FMUL R110, R110, 0.25 ;  /* 0x3e8000006e6e2820 */ /* 0x000fe20000400000 */
[----:B------:R-:W-:Y:S01]  /*a0d0*/  @P2 FMUL R111, R111, 0.25 ;  /* 0x3e8000006f6f2820 */ /* 0x000fe20000400000 */
[----:B------:R-:W-:Y:S01]  /*a0e0*/  @P2 FMUL R112, R112, 0.25 ;  /* 0x3e80000070702820 */ /* 0x000fe20000400000 */
[----:B------:R-:W-:Y:S01]  /*a0f0*/  @P2 FMUL R113, R113, 0.25 ;  /* 0x3e80000071712820 */ /* 0x000fe20000400000 */
[----:B------:R-:W-:Y:S01]  /*a100*/  @P2 FMUL R114, R114, 0.25 ;  /* 0x3e80000072722820 */ /* 0x000fe20000400000 */
[----:B------:R-:W-:Y:S01]  /*a110*/  @P2 FMUL R115, R115, 0.25 ;  /* 0x3e80000073732820 */ /* 0x000fe20000400000 */
[----:B------:R-:W-:Y:S01]  /*a120*/  LEA R80, R55, R78, 0x1 ;  /* 0x0000004e37507211 */ /* 0x000fe200078e08ff */
[----:B------:R-:W-:Y:S01]  /*a130*/  @!P4 FMUL R104, R104, 16777216 ;  /* 0x4b8000006868c820 */ /* 0x000fe20000400000 */
[----:B------:R-:W-:Y:S01]  /*a140*/  @!P4 FMUL R105, R105, 16777216 ;  /* 0x4b8000006969c820 */ /* 0x000fe20000400000 */
[----:B------:R-:W-:Y:S01]  /*a150*/  @!P4 FMUL R106, R106, 16777216 ;  /* 0x4b8000006a6ac820 */ /* 0x000fe20000400000 */
[----:B------:R-:W-:Y:S01]  /*a160*/  @!P4 FMUL R107, R107, 16777216 ;  /* 0x4b8000006b6bc820 */ /* 0x000fe20000400000 */
[----:B------:R-:W-:Y:S01]  /*a170*/  @!P4 FMUL R108, R108, 16777216 ;  /* 0x4b8000006c6cc820 */ /* 0x000fe20000400000 */
[----:B------:R-:W-:Y:S01]  /*a180*/  @!P4 FMUL R109, R109, 16777216 ;  /* 0x4b8000006d6dc820 */ /* 0x000fe20000400000 */
[----:B------:R4:W-:Y:S01]  /*a190*/  STS.128 [R3], R84 ;  /* 0x0000005403007388 */ /* 0x0009e20000000c00 */
        /* <DEDUP_REMOVED lines=8> */
[----:B------:R-:W-:-:S02]  /*a220*/  IMAD R88, R55, 0x2, R80 ;  /* 0x0000000237587824 */ /* 0x000fc400078e0250 */
        /* <DEDUP_REMOVED lines=12> */
[----:B------:R-:W-:Y:S01]  /*a2f0*/  LEA R92, R55, R88, 0x1 ;  /* 0x00000058375c7211 */ /* 0x000fe200078e08ff */
[----:B------:R-:W0:Y:S01]  /*a300*/  LDC.64 R64, c[0x0][0x398] ;  /* 0x0000e600ff407b82 */ /* 0x000e220000000a00 */
[----:B------:R-:W-:Y:S01]  /*a310*/  F2FP.BF16.F32.PACK_AB R101, R57, R104 ;  /* 0x000000683965723e */ /* 0x000fe200000010ff */
[----:B------:R-:W-:Y:S01]  /*a320*/  @P3 IMAD.MOV.U32 R135, RZ, RZ, 0x7f800000 ;  /* 0x7f800000ff873424 */ /* 0x000fe200078e00ff */
[----:B------:R-:W-:Y:S01]  /*a330*/  F2FP.BF16.F32.PACK_AB R73, R58, R105 ;  /* 0x000000693a49723e */ /* 0x000fe200000010ff */
[----:B------:R-:W-:Y:S01]  /*a340*/  IMAD R94, R55, 0x2, R92 ;  /* 0x00000002375e7824 */ /* 0x000fe200078e025c */
[----:B------:R-:W-:Y:S01]  /*a350*/  F2FP.BF16.F32.PACK_AB R102, R67, R108 ;  /* 0x0000006c4366723e */ /* 0x000fe200000010ff */
[----:B------:R-:W-:Y:S01]  /*a360*/  @P2 FMUL R117, R117, 0.25 ;  /* 0x3e80000075752820 */ /* 0x000fe20000400000 */
[----:B------:R-:W-:Y:S01]  /*a370*/  F2FP.BF16.F32.PACK_AB R74, R70, R109 ;  /* 0x0000006d464a723e */ /* 0x000fe200000010ff */
[----:B------:R-:W-:Y:S01]  /*a380*/  @P2 FMUL R119, R119, 0.25 ;  /* 0x3e80000077772820 */ /* 0x000fe20000400000 */
[----:B------:R-:W0:Y:S01]  /*a390*/  LDS.128 R48, [R54] ;  /* 0x0000000036307984 */ /* 0x000e220000000c00 */
[----:B------:R-:W-:Y:S01]  /*a3a0*/  F2FP.BF16.F32.PACK_AB R103, R69, R112 ;  /* 0x000000704567723e */ /* 0x000fe200000010ff */
[----:B------:R-:W-:Y:S01]  /*a3b0*/  @P2 FMUL R120, R120, 0.25 ;  /* 0x3e80000078782820 */ /* 0x000fe20000400000 */
[----:B------:R-:W-:Y:S01]  /*a3c0*/  F2FP.BF16.F32.PACK_AB R75, R82, R113 ;  /* 0x00000071524b723e */ /* 0x000fe200000010ff */
[----:B------:R-:W-:Y:S01]  /*a3d0*/  LDS.128 R44, [R54+0x800] ;  /* 0x00080000362c7984 */ /* 0x000fe20000000c00 */
[----:B----4-:R-:W-:Y:S01]  /*a3e0*/  LEA R84, R55, R94, 0x1 ;  /* 0x0000005e37547211 */ /* 0x010fe200078e08ff */
[----:B------:R-:W-:Y:S01]  /*a3f0*/  @P2 FMUL R121, R121, 0.25 ;  /* 0x3e80000079792820 */ /* 0x000fe20000400000 */
[----:B------:R-:W-:Y:S01]  /*a400*/  @P2 FMUL R122, R122, 0.25 ;  /* 0x3e8000007a7a2820 */ /* 0x000fe20000400000 */
[----:B------:R-:W-:Y:S01]  /*a410*/  BAR.SYNC.DEFER_BLOCKING 0x0 ;  /* 0x0000000000007b1d */ /* 0x000fe20000010000 */
[----:B------:R-:W-:Y:S01]  /*a420*/  @P2 FMUL R123, R123, 0.25 ;  /* 0x3e8000007b7b2820 */ /* 0x000fe20000400000 */
[----:B------:R-:W-:-:S02]  /*a430*/  IMAD R86, R55, 0x2, R84 ;  /* 0x0000000237567824 */ /* 0x000fc400078e0254 */
[----:B------:R-:W-:Y:S01]  /*a440*/  @P2 FMUL R116, R116, 0.25 ;  /* 0x3e80000074742820 */ /* 0x000fe20000400000 */
[----:B------:R-:W-:Y:S02]  /*a450*/  IMAD R56, R252, UR7, RZ ;  /* 0x00000007fc387c24 */ /* 0x000fe4000f8e02ff */
[----:B------:R-:W-:Y:S01]  /*a460*/  @P2 FMUL R118, R118, 0.25 ;  /* 0x3e80000076762820 */ /* 0x000fe20000400000 */
[----:B------:R-:W-:Y:S02]  /*a470*/  IMAD R82, R55, 0x2, R86 ;  /* 0x0000000237527824 */ /* 0x000fe400078e0256 */
        /* <DEDUP_REMOVED lines=10> */
[----:B------:R-:W-:Y:S01]  /*a520*/  @P3 FFMA.FTZ R132, R134, R135, +INF ;  /* 0x7f80000086843423 */ /* 0x000fe20000010087 */
[----:B------:R-:W-:Y:S01]  /*a530*/  @!P4 FMUL R120, R120, 16777216 ;  /* 0x4b8000007878c820 */ /* 0x000fe20000400000 */
[----:B------:R-:W-:Y:S01]  /*a540*/  @!P4 FMUL R121, R121, 16777216 ;  /* 0x4b8000007979c820 */ /* 0x000fe20000400000 */
[----:B------:R-:W-:Y:S01]  /*a550*/  @!P4 FMUL R122, R122, 16777216 ;  /* 0x4b8000007a7ac820 */ /* 0x000fe20000400000 */
[----:B------:R-:W-:Y:S01]  /*a560*/  @!P4 FMUL R123, R123, 16777216 ;  /* 0x4b8000007b7bc820 */ /* 0x000fe20000400000 */
[----:B------:R-:W-:Y:S01]  /*a570*/  FSETP.NEU.AND P2, PT, R134, RZ, PT ;  /* 0x000000ff8600720b */ /* 0x000fe20003f4d000 */
[----:B------:R-:W-:Y:S01]  /*a580*/  FMUL R117, R136, R117 ;  /* 0x0000007588757220 */ /* 0x000fe20000400000 */
[----:B------:R4:W-:Y:S01]  /*a590*/  STS.128 [R3], R100 ;  /* 0x0000006403007388 */ /* 0x0009e20000000c00 */
[----:B------:R-:W-:Y:S01]  /*a5a0*/  SHF.L.U32 R57, R56, 0x1, RZ ;  /* 0x0000000138397819 */ /* 0x000fe200000006ff */
[C---:B------:R-:W-:Y:S01]  /*a5b0*/  FMUL R52, R136.reuse, R119 ;  /* 0x0000007788347220 */ /* 0x040fe20000400000 */
[----:B------:R-:W-:Y:S01]  /*a5c0*/  UIMAD.WIDE UR6, UR6, 0x2, URZ ;  /* 0x00000002060678a5 */ /* 0x000fe2000f8e02ff */
[----:B------:R1:W-:Y:S01]  /*a5d0*/  STS.128 [R3+0x400], R72 ;  /* 0x0004004803007388 */ /* 0x0003e20000000c00 */
[----:B------:R-:W-:Y:S01]  /*a5e0*/  LEA R96, R55, R82, 0x1 ;  /* 0x0000005237607211 */ /* 0x000fe200078e08ff */
[C---:B------:R-:W-:Y:S01]  /*a5f0*/  FMUL R120, R136.reuse, R120 ;  /* 0x0000007888787220 */ /* 0x040fe20000400000 */
[C---:B------:R-:W-:Y:S01]  /*a600*/  FMUL R121, R136.reuse, R121 ;  /* 0x0000007988797220 */ /* 0x040fe20000400000 */
[C---:B------:R-:W-:Y:S01]  /*a610*/  FMUL R59, R136.reuse, R122 ;  /* 0x0000007a883b7220 */ /* 0x040fe20000400000 */
[----:B------:R-:W-:Y:S01]  /*a620*/  FMUL R62, R136, R123 ;  /* 0x0000007b883e7220 */ /* 0x000fe20000400000 */
[----:B------:R-:W-:Y:S01]  /*a630*/  FSEL R132, R132, -INF , P2 ;  /* 0xff80000084847808 */ /* 0x000fe20001000000 */
[----:B------:R-:W-:Y:S01]  /*a640*/  IMAD.HI R56, R56, 0x2, RZ ;  /* 0x0000000238387827 */ /* 0x000fe200078e02ff */
[----:B0-----:R-:W-:-:S03]  /*a650*/  IADD3 R64, P1, P2, R57, UR8, R64 ;  /* 0x0000000839407c10 */ /* 0x001fc6000fa3e040 */
[----:B------:R-:W-:Y:S01]  /*a660*/  @!P4 FMUL R125, R125, 16777216 ;  /* 0x4b8000007d7dc820 */ /* 0x000fe20000400000 */
[----:B------:R-:W-:Y:S01]  /*a670*/  F2FP.BF16.F32.PACK_AB R108, R52, R117 ;  /* 0x00000075346c723e */ /* 0x000fe200000010ff */
[----:B------:R-:W-:Y:S01]  /*a680*/  IMAD R98, R55, 0x2, R96 ;  /* 0x0000000237627824 */ /* 0x000fe200078e0260 */
[----:B------:R-:W-:Y:S01]  /*a690*/  IADD3.X R65, PT, PT, R56, UR7, R65, P1, P2 ;  /* 0x0000000738417c10 */ /* 0x000fe20008fe4441 */
[----:B------:R-:W-:Y:S01]  /*a6a0*/  @!P4 FMUL R127, R127, 16777216 ;  /* 0x4b8000007f7fc820 */ /* 0x000fe20000400000 */
[----:B------:R-:W-:Y:S01]  /*a6b0*/  F2FP.BF16.F32.PACK_AB R117, R59, R120 ;  /* 0x000000783b75723e */ /* 0x000fe200000010ff */
[----:B------:R-:W-:Y:S01]  /*a6c0*/  BAR.SYNC.DEFER_BLOCKING 0x0 ;  /* 0x0000000000007b1d */ /* 0x000fe20000010000 */
[----:B------:R-:W-:Y:S01]  /*a6d0*/  F2FP.BF16.F32.PACK_AB R109, R62, R121 ;  /* 0x000000793e6d723e */ /* 0x000fe200000010ff */
[C---:B------:R-:W-:Y:S01]  /*a6e0*/  FMUL R125, R136.reuse, R125 ;  /* 0x0000007d887d7220 */ /* 0x040fe20000400000 */
[C---:B----4-:R-:W-:Y:S01]  /*a6f0*/  LEA R100, R55.reuse, R98, 0x1 ;  /* 0x0000006237647211 */ /* 0x050fe200078e08ff */
[----:B------:R-:W-:Y:S01]  /*a700*/  FMUL R90, R136, R127 ;  /* 0x0000007f885a7220 */ /* 0x000fe20000400000 */
[----:B------:R-:W-:Y:S01]  /*a710*/  @!P4 FMUL R116, R116, 16777216 ;  /* 0x4b8000007474c820 */ /* 0x000fe20000400000 */
[----:B------:R-:W-:Y:S01]  /*a720*/  @!P4 FMUL R118, R118, 16777216 ;  /* 0x4b8000007676c820 */ /* 0x000fe20000400000 */
[----:B------:R-:W-:Y:S01]  /*a730*/  @!P4 FMUL R124, R124, 16777216 ;  /* 0x4b8000007c7cc820 */ /* 0x000fe20000400000 */
[----:B-1----:R-:W-:-:S02]  /*a740*/  IMAD R74, R55, 0x2, R100 ;  /* 0x00000002374a7824 */ /* 0x002fc400078e0264 */
[----:B------:R-:W-:Y:S01]  /*a750*/  @!P4 FMUL R126, R126, 16777216 ;  /* 0x4b8000007e7ec820 */ /* 0x000fe20000400000 */
[----:B------:R-:W-:Y:S01]  /*a760*/  @!P4 FMUL R128, R128, 16777216 ;  /* 0x4b8000008080c820 */ /* 0x000fe20000400000 */
[----:B------:R-:W-:Y:S01]  /*a770*/  @!P4 FMUL R129, R129, 16777216 ;  /* 0x4b8000008181c820 */ /* 0x000fe20000400000 */
[----:B------:R-:W-:Y:S01]  /*a780*/  @!P4 FMUL R130, R130, 16777216 ;  /* 0x4b8000008282c820 */ /* 0x000fe20000400000 */
[----:B------:R-:W-:Y:S01]  /*a790*/  @!P4 FMUL R131, R131, 16777216 ;  /* 0x4b8000008383c820 */ /* 0x000fe20000400000 */
[----:B------:R-:W-:Y:S01]  /*a7a0*/  F2FP.BF16.F32.PACK_AB R110, R90, R125 ;  /* 0x0000007d5a6e723e */ /* 0x000fe200000010ff */
[C---:B------:R-:W-:Y:S01]  /*a7b0*/  FMUL R116, R136.reuse, R116 ;  /* 0x0000007488747220 */ /* 0x040fe20000400000 */
[C---:B------:R-:W-:Y:S01]  /*a7c0*/  LEA R90, R55.reuse, R74, 0x1 ;  /* 0x0000004a375a7211 */ /* 0x040fe200078e08ff */
[C---:B------:R-:W-:Y:S01]  /*a7d0*/  FMUL R53, R136.reuse, R118 ;  /* 0x0000007688357220 */ /* 0x040fe20000400000 */
[C---:B------:R-:W-:Y:S01]  /*a7e0*/  FMUL R124, R136.reuse, R124 ;  /* 0x0000007c887c7220 */ /* 0x040fe20000400000 */
[C---:B------:R-:W-:Y:S01]  /*a7f0*/  FMUL R79, R136.reuse, R126 ;  /* 0x0000007e884f7220 */ /* 0x040fe20000400000 */
[C---:B------:R-:W-:Y:S01]  /*a800*/  FMUL R128, R136.reuse, R128 ;  /* 0x0000008088807220 */ /* 0x040fe20000400000 */
[C---:B------:R-:W-:Y:S01]  /*a810*/  FMUL R129, R136.reuse, R129 ;  /* 0x0000008188817220 */ /* 0x040fe20000400000 */
[C---:B------:R-:W-:Y:S01]  /*a820*/  FMUL R83, R136.reuse, R130 ;  /* 0x0000008288537220 */ /* 0x040fe20000400000 */
[----:B------:R-:W-:Y:S01]  /*a830*/  FMUL R136, R136, R131 ;  /* 0x0000008388887220 */ /* 0x000fe20000400000 */
[----:B------:R-:W-:Y:S01]  /*a840*/  LDS.128 R60, [R54] ;  /* 0x00000000363c7984 */ /* 0x000fe20000000c00 */
[----:B------:R-:W-:Y:S01]  /*a850*/  IMAD R102, R55, 0x2, R90 ;  /* 0x0000000237667824 */ /* 0x000fe200078e025a */
[----:B------:R-:W-:Y:S01]  /*a860*/  F2FP.BF16.F32.PACK_AB R116, R53, R116 ;  /* 0x000000743574723e */ /* 0x000fe200000010ff */
[----:B------:R-:W-:Y:S01]  /*a870*/  FFMA R133, R132, 0.69314718246459960938, R133 ;  /* 0x3f31721884857823 */ /* 0x000fe20000000085 */
[----:B------:R-:W-:Y:S01]  /*a880*/  LDS.128 R56, [R54+0x800] ;  /* 0x0008000036387984 */ /* 0x000fe20000000c00 */
[----:B------:R-:W-:Y:S01]  /*a890*/  F2FP.BF16.F32.PACK_AB R118, R79, R124 ;  /* 0x0000007c4f76723e */ /* 0x000fe200000010ff */
[----:B------:R-:W0:Y:S01]  /*a8a0*/  LDCU UR6, c[0x0][0x3ec] ;  /* 0x00007d80ff0677ac */ /* 0x000e220008000800 */
[----:B------:R-:W-:Y:S01]  /*a8b0*/  F2FP.BF16.F32.PACK_AB R119, R83, R128 ;  /* 0x000000805377723e */ /* 0x000fe200000010ff */
[----:B------:R-:W-:Y:S01]  /*a8c0*/  BAR.SYNC.DEFER_BLOCKING 0x0 ;  /* 0x0000000000007b1d */ /* 0x000fe20000010000 */
[----:B------:R-:W-:-:S02]  /*a8d0*/  F2FP.BF16.F32.PACK_AB R111, R136, R129 ;  /* 0x00000081886f723e */ /* 0x000fc400000010ff */
[-C--:B------:R-:W-:Y:S02]  /*a8e0*/  LEA R52, P1, R68, R64.reuse, 0x1 ;  /* 0x0000004044347211 */ /* 0x080fe400078208ff */
[----:B------:R-:W-:Y:S02]  /*a8f0*/  LEA R66, P2, R76, R64, 0x1 ;  /* 0x000000404c427211 */ /* 0x000fe400078408ff */
[C---:B------:R-:W-:Y:S02]  /*a900*/  LEA R104, R55.reuse, R102, 0x1 ;  /* 0x0000006637687211 */ /* 0x040fe400078e08ff */
[-C--:B------:R-:W-:Y:S02]  /*a910*/  LEA.HI.X.SX32 R53, R68, R65.reuse, 0x1, P1 ;  /* 0x0000004144357211 */ /* 0x080fe400008f0eff */
[----:B------:R-:W-:Y:S01]  /*a920*/  LEA.HI.X.SX32 R67, R76, R65, 0x1, P2 ;  /* 0x000000414c437211 */ /* 0x000fe200010f0eff */
[----:B------:R-:W-:Y:S01]  /*a930*/  IMAD R76, R55, 0x2, R104 ;  /* 0x00000002374c7824 */ /* 0x000fe200078e0268 */
[----:B------:R-:W-:Y:S01]  /*a940*/  LEA R68, P1, R78, R64, 0x1 ;  /* 0x000000404e447211 */ /* 0x000fe200078208ff */
[----:B0-----:R-:W-:-:S03]  /*a950*/  UIMAD UR6, UR9, UR6, URZ ;  /* 0x00000006090672a4 */ /* 0x001fc6000f8e02ff */
[-C--:B------:R-:W-:Y:S02]  /*a960*/  LEA.HI.X.SX32 R69, R78, R65.reuse, 0x1, P1 ;  /* 0x000000414e457211 */ /* 0x080fe400008f0eff */
[C---:B------:R-:W-:Y:S01]  /*a970*/  LEA R78, R55.reuse, R76, 0x1 ;  /* 0x0000004c374e7211 */ /* 0x040fe200078e08ff */
[----:B------:R-:W-:Y:S01]  /*a980*/  USHF.L.U32 UR8, UR6, 0x2, URZ ;  /* 0x0000000206087899 */ /* 0x000fe200080006ff */
[CC--:B------:R-:W-:Y:S01]  /*a990*/  LEA R70, P1, R80.reuse, R64.reuse, 0x1 ;  /* 0x0000004050467211 */ /* 0x0c0fe200078208ff */
[----:B------:R-:W-:Y:S01]  /*a9a0*/  UIMAD.WIDE UR6, UR6, 0x4, URZ ;  /* 0x00000004060678a5 */ /* 0x000fe2000f8e02ff */
[----:B------:R-:W-:Y:S01]  /*a9b0*/  STS.128 [R3], R116 ;  /* 0x0000007403007388 */ /* 0x000fe20000000c00 */
[----:B------:R-:W-:Y:S01]  /*a9c0*/  IMAD R106, R55, 0x2, R78 ;  /* 0x00000002376a7824 */ /* 0x000fe200078e024e */
[----:B------:R-:W-:Y:S02]  /*a9d0*/  LEA.HI.X.SX32 R71, R80, R65, 0x1, P1 ;  /* 0x0000004150477211 */ /* 0x000fe400008f0eff */
[----:B------:R0:W-:Y:S01]  /*a9e0*/  STS.128 [R3+0x400], R108 ;  /* 0x0004006c03007388 */ /* 0x0001e20000000c00 */
[----:B------:R-:W-:Y:S01]  /*a9f0*/  BAR.SYNC.DEFER_BLOCKING 0x0 ;  /* 0x0000000000007b1d */ /* 0x000fe20000010000 */
[----:B------:R-:W-:-:S02]  /*aa00*/  LEA R72, P1, R88, R64, 0x1 ;  /* 0x0000004058487211 */ /* 0x000fc400078208ff */
[----:B------:R-:W-:Y:S02]  /*aa10*/  LEA R80, R55, R106, 0x1 ;  /* 0x0000006a37507211 */ /* 0x000fe400078e08ff */
[----:B------:R-:W-:-:S03]  /*aa20*/  LEA.HI.X.SX32 R73, R88, R65, 0x1, P1 ;  /* 0x0000004158497211 */ /* 0x000fc600008f0eff */
[----:B------:R-:W-:Y:S01]  /*aa30*/  IMAD R88, R55, 0x2, R80 ;  /* 0x0000000237587824 */ /* 0x000fe200078e0250 */
[----:B0-----:R-:W-:-:S04]  /*aa40*/  PRMT R3, R5, 0x7632, R3 ;  /* 0x0000763205037816 */ /* 0x001fc80000000003 */
[----:B------:R-:W-:Y:S01]  /*aa50*/  LEA R108, R55, R88, 0x1 ;  /* 0x00000058376c7211 */ /* 0x000fe200078e08ff */
[----:B------:R0:W-:Y:S02]  /*aa60*/  STG.E.U16 desc[UR4][R52.64], R4 ;  /* 0x0000000434007986 */ /* 0x0001e4000c101504 */
[----:B0-----:R-:W-:Y:S02]  /*aa70*/  PRMT R53, R4, 0x7632, R53 ;  /* 0x0000763204357816 */ /* 0x001fe40000000035 */
[----:B------:R-:W-:-:S03]  /*aa80*/  LEA R52, P1, R92, R64, 0x1 ;  /* 0x000000405c347211 */ /* 0x000fc600078208ff */
[----:B------:R0:W-:Y:S04]  /*aa90*/  STG.E.U16 desc[UR4][R66.64], R53 ;  /* 0x0000003542007986 */ /* 0x0001e8000c101504 */
[----:B------:R1:W-:Y:S04]  /*aaa0*/  STG.E.U16 desc[UR4][R68.64], R5 ;  /* 0x0000000544007986 */ /* 0x0003e8000c101504 */
[----:B------:R4:W-:Y:S01]  /*aab0*/  STG.E.U16 desc[UR4][R70.64], R3 ;  /* 0x0000000346007986 */ /* 0x0009e2000c101504 */
[----:B0-----:R-:W-:Y:S01]  /*aac0*/  LEA.HI.X.SX32 R53, R92, R65, 0x1, P1 ;  /* 0x000000415c357211 */ /* 0x001fe200008f0eff */
[----:B------:R-:W-:Y:S01]  /*aad0*/  IMAD R92, R55, 0x2, R108 ;  /* 0x00000002375c7824 */ /* 0x000fe200078e026c */
[----:B------:R-:W-:Y:S01]  /*aae0*/  LEA R66, P1, R94, R64, 0x1 ;  /* 0x000000405e427211 */ /* 0x000fe200078208ff */
[----:B------:R-:W-:Y:S01]  /*aaf0*/  STG.E.U16 desc[UR4][R72.64], R6 ;  /* 0x0000000648007986 */ /* 0x000fe2000c101504 */
[----:B-1----:R-:W-:-:S02]  /*ab00*/  PRMT R5, R6, 0x7632, R5 ;  /* 0x0000763206057816 */ /* 0x002fc40000000005 */
[-C--:B------:R-:W-:Y:S02]  /*ab10*/  LEA.HI.X.SX32 R67, R94, R65.reuse, 0x1, P1 ;  /* 0x000000415e437211 */ /* 0x080fe400008f0eff */
[----:B------:R-:W-:Y:S01]  /*ab20*/  LEA R94, R55, R92, 0x1 ;  /* 0x0000005c375e7211 */ /* 0x000fe200078e08ff */
[----:B------:R0:W-:Y:S01]  /*ab30*/  STG.E.U16 desc[UR4][R52.64], R5 ;  /* 0x0000000534007986 */ /* 0x0001e2000c101504 */
[C---:B------:R-:W-:Y:S02]  /*ab40*/  LEA R4, P1, R84.reuse, R64, 0x1 ;  /* 0x0000004054047211 */ /* 0x040fe400078208ff */
[----:B----4-:R-:W-:Y:S01]  /*ab50*/  PRMT R3, R7, 0x7632, R3 ;  /* 0x0000763207037816 */ /* 0x010fe20000000003 */
[----:B------:R-:W-:Y:S01]  /*ab60*/  IMAD R110, R55, 0x2, R94 ;  /* 0x00000002376e7824 */ /* 0x000fe200078e025e */
[----:B------:R-:W-:Y:S01]  /*ab70*/  STG.E.U16 desc[UR4][R66.64], R7 ;  /* 0x0000000742007986 */ /* 0x000fe2000c101504 */
[----:B0-----:R-:W-:-:S03]  /*ab80*/  LEA.HI.X.SX32 R5, R84, R65, 0x1, P1 ;  /* 0x0000004154057211 */ /* 0x001fc600008f0eff */
[C---:B------:R-:W-:Y:S02]  /*ab90*/  LEA R84, R55.reuse, R110, 0x1 ;  /* 0x0000006e37547211 */ /* 0x040fe400078e08ff */
[CC--:B------:R-:W-:Y:S01]  /*aba0*/  LEA R68, P1, R86.reuse, R64.reuse, 0x1 ;  /* 0x0000004056447211 */ /* 0x0c0fe200078208ff */
[----:B------:R0:W-:Y:S02]  /*abb0*/  STG.E.U16 desc[UR4][R4.64], R3 ;  /* 0x0000000304007986 */ /* 0x0001e4000c101504 */
[C---:B------:R-:W-:Y:S01]  /*abc0*/  IMAD R72, R55.reuse, 0x2, R84 ;  /* 0x0000000237487824 */ /* 0x040fe200078e0254 */
[-C--:B------:R-:W-:Y:S02]  /*abd0*/  LEA.HI.X.SX32 R69, R86, R65.reuse, 0x1, P1 ;  /* 0x0000004156457211 */ /* 0x080fe400008f0eff */
[C---:B------:R-:W-:Y:S02]  /*abe0*/  LEA R70, P1, R82.reuse, R64, 0x1 ;  /* 0x0000004052467211 */ /* 0x040fe400078208ff */
[----:B------:R-:W-:Y:S01]  /*abf0*/  LEA R86, R55, R72, 0x1 ;  /* 0x0000004837567211 */ /* 0x000fe200078e08ff */
[----:B------:R-:W-:Y:S01]  /*ac00*/  STG.E.U16 desc[UR4][R68.64], R16 ;  /* 0x0000001044007986 */ /* 0x000fe2000c101504 */
[----:B------:R-:W-:-:S02]  /*ac10*/  LEA.HI.X.SX32 R71, R82, R65, 0x1, P1 ;  /* 0x0000004152477211 */ /* 0x000fc400008f0eff */
[----:B------:R-:W-:Y:S01]  /*ac20*/  LEA R52, P1, R96, R64, 0x1 ;  /* 0x0000004060347211 */ /* 0x000fe200078208ff */
[C---:B------:R-:W-:Y:S01]  /*ac30*/  IMAD R82, R55.reuse, 0x2, R86 ;  /* 0x0000000237527824 */ /* 0x040fe200078e0256 */
[----:B0-----:R-:W-:Y:S02]  /*ac40*/  PRMT R5, R16, 0x7632, R5 ;  /* 0x0000763210057816 */ /* 0x001fe40000000005 */
[-C--:B------:R-:W-:Y:S02]  /*ac50*/  LEA.HI.X.SX32 R53, R96, R65.reuse, 0x1, P1 ;  /* 0x0000004160357211 */ /* 0x080fe400008f0eff */
[----:B------:R-:W-:Y:S01]  /*ac60*/  LEA R96, R55, R82, 0x1 ;  /* 0x0000005237607211 */ /* 0x000fe200078e08ff */
[----:B------:R0:W-:Y:S01]  /*ac70*/  STG.E.U16 desc[UR4][R70.64], R5 ;  /* 0x0000000546007986 */ /* 0x0001e2000c101504 */
[CC--:B------:R-:W-:Y:S02]  /*ac80*/  LEA R6, P1, R98.reuse, R64.reuse, 0x1 ;  /* 0x0000004062067211 */ /* 0x0c0fe400078208ff */
[----:B------:R-:W-:Y:S01]  /*ac90*/  PRMT R3, R17, 0x7632, R3 ;  /* 0x0000763211037816 */ /* 0x000fe20000000003 */
[----:B------:R-:W-:Y:S01]  /*aca0*/  IMAD R112, R55, 0x2, R96 ;  /* 0x0000000237707824 */ /* 0x000fe200078e0260 */
[----:B------:R-:W-:Y:S01]  /*acb0*/  LEA.HI.X.SX32 R7, R98, R65, 0x1, P1 ;  /* 0x0000004162077211 */ /* 0x000fe200008f0eff */
[----:B------:R-:W-:Y:S01]  /*acc0*/  STG.E.U16 desc[UR4][R52.64], R17 ;  /* 0x0000001134007986 */ /* 0x000fe2000c101504 */
[----:B------:R-:W-:-:S02]  /*acd0*/  LEA R4, P1, R100, R64, 0x1 ;  /* 0x0000004064047211 */ /* 0x000fc400078208ff */
[----:B------:R-:W-:Y:S01]  /*ace0*/  LEA R98, R55, R112, 0x1 ;  /* 0x0000007037627211 */ /* 0x000fe200078e08ff */
[----:B------:R1:W-:Y:S01]  /*acf0*/  STG.E.U16 desc[UR4][R6.64], R3 ;  /* 0x0000000306007986 */ /* 0x0003e2000c101504 */
[----:B0-----:R-:W-:-:S03]  /*ad00*/  LEA.HI.X.SX32 R5, R100, R65, 0x1, P1 ;  /* 0x0000004164057211 */ /* 0x001fc600008f0eff */
[C---:B------:R-:W-:Y:S01]  /*ad10*/  IMAD R100, R55.reuse, 0x2, R98 ;  /* 0x0000000237647824 */ /* 0x040fe200078e0262 */
[C---:B------:R-:W-:Y:S01]  /*ad20*/  LEA R66, P1, R74.reuse, R64, 0x1 ;  /* 0x000000404a427211 */ /* 0x040fe200078208ff */
[----:B------:R0:W-:Y:S03]  /*ad30*/  STG.E.U16 desc[UR4][R4.64], R18 ;  /* 0x0000001204007986 */ /* 0x0001e6000c101504 */
[C---:B------:R-:W-:Y:S02]  /*ad40*/  LEA R70, R55.reuse, R100, 0x1 ;  /* 0x0000006437467211 */ /* 0x040fe400078e08ff */
[----:B------:R-:W-:Y:S02]  /*ad50*/  LEA.HI.X.SX32 R67, R74, R65, 0x1, P1 ;  /* 0x000000414a437211 */ /* 0x000fe400008f0eff */
[----:B------:R-:W-:Y:S01]  /*ad60*/  LEA R68, P1, R90, R64, 0x1 ;  /* 0x000000405a447211 */ /* 0x000fe200078208ff */
[----:B------:R-:W-:Y:S01]  /*ad70*/  IMAD R74, R55, 0x2, R70 ;  /* 0x00000002374a7824 */ /* 0x000fe200078e0246 */
[----:B-1----:R-:W-:-:S02]  /*ad80*/  PRMT R3, R19, 0x7632, R3 ;  /* 0x0000763213037816 */ /* 0x002fc40000000003 */
[-C--:B------:R-:W-:Y:S02]  /*ad90*/  LEA.HI.X.SX32 R69, R90, R65.reuse, 0x1, P1 ;  /* 0x000000415a457211 */ /* 0x080fe400008f0eff */
[C---:B------:R-:W-:Y:S02]  /*ada0*/  LEA R90, R55.reuse, R74, 0x1 ;  /* 0x0000004a375a7211 */ /* 0x040fe400078e08ff */
[-C--:B------:R-:W-:Y:S02]  /*adb0*/  LEA R16, P1, R102, R64.reuse, 0x1 ;  /* 0x0000004066107211 */ /* 0x080fe400078208ff */
[----:B0-----:R-:W-:Y:S01]  /*adc0*/  PRMT R5, R18, 0x7632, R5 ;  /* 0x0000763212057816 */ /* 0x001fe20000000005 */
[C---:B------:R-:W-:Y:S01]  /*add0*/  IMAD R114, R55.reuse, 0x2, R90 ;  /* 0x0000000237727824 */ /* 0x040fe200078e025a */
[----:B------:R-:W-:Y:S02]  /*ade0*/  LEA.HI.X.SX32 R17, R102, R65, 0x1, P1 ;  /* 0x0000004166117211 */ /* 0x000fe400008f0eff */
[----:B------:R-:W-:Y:S01]  /*adf0*/  LEA R6, P1, R104, R64, 0x1 ;  /* 0x0000004068067211 */ /* 0x000fe200078208ff */
[----:B------:R0:W-:Y:S01]  /*ae00*/  STG.E.U16 desc[UR4][R66.64], R5 ;  /* 0x0000000542007986 */ /* 0x0001e2000c101504 */
[----:B------:R-:W-:-:S02]  /*ae10*/  LEA R102, R55, R114, 0x1 ;  /* 0x0000007237667211 */ /* 0x000fc400078e08ff */
[-C--:B------:R-:W-:Y:S01]  /*ae20*/  LEA.HI.X.SX32 R7, R104, R65.reuse, 0x1, P1 ;  /* 0x0000004168077211 */ /* 0x080fe200008f0eff */
[----:B------:R1:W-:Y:S01]  /*ae30*/  STG.E.U16 desc[UR4][R68.64], R19 ;  /* 0x0000001344007986 */ /* 0x0003e2000c101504 */
[C---:B------:R-:W-:Y:S01]  /*ae40*/  LEA R4, P1, R76.reuse, R64, 0x1 ;  /* 0x000000404c047211 */ /* 0x040fe200078208ff */
[C---:B------:R-:W-:Y:S02]  /*ae50*/  IMAD R104, R55.reuse, 0x2, R102 ;  /* 0x0000000237687824 */ /* 0x040fe400078e0266 */
[----:B------:R-:W-:Y:S03]  /*ae60*/  STG.E.U16 desc[UR4][R16.64], R3 ;  /* 0x0000000310007986 */ /* 0x000fe6000c101504 */
[----:B0-----:R-:W-:Y:S01]  /*ae70*/  LEA R66, R55, R104, 0x1 ;  /* 0x0000006837427211 */ /* 0x001fe200078e08ff */
[----:B---3--:R0:W-:Y:S01]  /*ae80*/  STG.E.U16 desc[UR4][R6.64], R24 ;  /* 0x0000001806007986 */ /* 0x0081e2000c101504 */
[----:B------:R-:W-:-:S02]  /*ae90*/  LEA.HI.X.SX32 R5, R76, R65, 0x1, P1 ;  /* 0x000000414c057211 */ /* 0x000fc400008f0eff */
[----:B------:R-:W-:Y:S01]  /*aea0*/  LEA R52, P1, R78, R64, 0x1 ;  /* 0x000000404e347211 */ /* 0x000fe200078208ff */
[----:B------:R-:W-:-:S03]  /*aeb0*/  IMAD R76, R55, 0x2, R66 ;  /* 0x00000002374c7824 */ /* 0x000fc600078e0242 */
[-C--:B------:R-:W-:Y:S02]  /*aec0*/  LEA.HI.X.SX32 R53, R78, R65.reuse, 0x1, P1 ;  /* 0x000000414e357211 */ /* 0x080fe400008f0eff */
[C---:B-1----:R-:W-:Y:S02]  /*aed0*/  LEA R68, R55.reuse, R76, 0x1 ;  /* 0x0000004c37447211 */ /* 0x042fe400078e08ff */
        /* <DEDUP_REMOVED lines=9> */
[-C--:B------:R-:W-:Y:S01]  /*af70*/  LEA R6, P1, R88, R64.reuse, 0x1 ;  /* 0x0000004058067211 */ /* 0x080fe200078208ff */
[----:B------:R-:W-:Y:S01]  /*af80*/  IMAD R116, R55, 0x2, R106 ;  /* 0x0000000237747824 */ /* 0x000fe200078e026a */
[----:B------:R-:W-:Y:S02]  /*af90*/  PRMT R3, R25, 0x7632, R3 ;  /* 0x0000763219037816 */ /* 0x000fe40000000003 */
[----:B------:R-:W-:Y:S02]  /*afa0*/  LEA R24, P2, R92, R64, 0x1 ;  /* 0x000000405c187211 */ /* 0x000fe400078408ff */
[----:B------:R-:W-:Y:S01]  /*afb0*/  LEA R80, R55, R116, 0x1 ;  /* 0x0000007437507211 */ /* 0x000fe200078e08ff */
[----:B------:R3:W-:Y:S01]  /*afc0*/  STG.E.U16 desc[UR4][R18.64], R3 ;  /* 0x0000000312007986 */ /* 0x0007e2000c101504 */
[----:B0-----:R-:W-:-:S02]  /*afd0*/  LEA.HI.X.SX32 R7, R88, R65, 0x1, P1 ;  /* 0x0000004158077211 */ /* 0x001fc400008f0eff */
[----:B------:R-:W-:Y:S01]  /*afe0*/  PRMT R5, R26, 0x7632, R5 ;  /* 0x000076321a057816 */ /* 0x000fe20000000005 */
[C---:B------:R-:W-:Y:S01]  /*aff0*/  IMAD R88, R55.reuse, 0x2, R80 ;  /* 0x0000000237587824 */ /* 0x040fe200078e0250 */
[----:B------:R-:W-:Y:S01]  /*b000*/  LEA R4, P1, R108, R64, 0x1 ;  /* 0x000000406c047211 */ /* 0x000fe200078208ff */
[----:B------:R-:W-:Y:S01]  /*b010*/  STG.E.U16 desc[UR4][R16.64], R26 ;  /* 0x0000001a10007986 */ /* 0x000fe2000c101504 */
[----:B-1----:R-:W-:Y:S02]  /*b020*/  LEA.HI.X.SX32 R25, R92, R65, 0x1, P2 ;  /* 0x000000415c197211 */ /* 0x002fe400010f0eff */
[----:B------:R-:W-:Y:S01]  /*b030*/  LEA R118, R55, R88, 0x1 ;  /* 0x0000005837767211 */ /* 0x000fe200078e08ff */
[----:B------:R0:W-:Y:S01]  /*b040*/  STG.E.U16 desc[UR4][R6.64], R5 ;  /* 0x0000000506007986 */ /* 0x0001e2000c101504 */
[----:B------:R-:W-:Y:S02]  /*b050*/  LEA R52, P2, R70, R64, 0x1 ;  /* 0x0000004046347211 */ /* 0x000fe400078408ff */
[----:B---3--:R-:W-:-:S02]  /*b060*/  PRMT R3, R27, 0x7632, R3 ;  /* 0x000076321b037816 */ /* 0x008fc40000000003 */
[-C--:B------:R-:W-:Y:S02]  /*b070*/  LEA.HI.X.SX32 R53, R70, R65.reuse, 0x1, P2 ;  /* 0x0000004146357211 */ /* 0x080fe400010f0eff */
[----:B0-----:R-:W-:Y:S01]  /*b080*/  LEA.HI.X.SX32 R5, R108, R65, 0x1, P1 ;  /* 0x000000416c057211 */ /* 0x001fe200008f0eff */
[----:B------:R-:W-:Y:S01]  /*b090*/  IMAD R108, R55, 0x2, R118 ;  /* 0x00000002376c7824 */ /* 0x000fe200078e0276 */
[----:B------:R-:W-:-:S03]  /*b0a0*/  LEA R18, P1, R94, R64, 0x1 ;  /* 0x000000405e127211 */ /* 0x000fc600078208ff */
[----:B------:R0:W-:Y:S01]  /*b0b0*/  STG.E.U16 desc[UR4][R4.64], R27 ;  /* 0x0000001b04007986 */ /* 0x0001e2000c101504 */
[C---:B------:R-:W-:Y:S02]  /*b0c0*/  LEA R92, R55.reuse, R108, 0x1 ;  /* 0x0000006c375c7211 */ /* 0x040fe400078e08ff */
[-C--:B------:R-:W-:Y:S01]  /*b0d0*/  LEA.HI.X.SX32 R19, R94, R65.reuse, 0x1, P1 ;  /* 0x000000415e137211 */ /* 0x080fe200008f0eff */
[----:B------:R1:W-:Y:S01]  /*b0e0*/  STG.E.U16 desc[UR4][R24.64], R3 ;  /* 0x0000000318007986 */ /* 0x0003e2000c101504 */
[C---:B------:R-:W-:Y:S01]  /*b0f0*/  LEA R6, P1, R110.reuse, R64, 0x1 ;  /* 0x000000406e067211 */ /* 0x040fe200078208ff */
[C---:B------:R-:W-:Y:S02]  /*b100*/  IMAD R94, R55.reuse, 0x2, R92 ;  /* 0x00000002375e7824 */ /* 0x040fe400078e025c */
[----:B--2---:R-:W-:Y:S01]  /*b110*/  STG.E.U16 desc[UR4][R18.64], R36 ;  /* 0x0000002412007986 */ /* 0x004fe2000c101504 */
[----:B------:R-:W-:Y:S02]  /*b120*/  LEA.HI.X.SX32 R7, R110, R65, 0x1, P1 ;  /* 0x000000416e077211 */ /* 0x000fe400008f0eff */
[----:B------:R-:W-:-:S02]  /*b130*/  LEA R120, R55, R94, 0x1 ;  /* 0x0000005e37787211 */ /* 0x000fc400078e08ff */
[-C--:B------:R-:W-:Y:S02]  /*b140*/  LEA R16, P1, R84, R64.reuse, 0x1 ;  /* 0x0000004054107211 */ /* 0x080fe400078208ff */
[----:B0-----:R-:W-:Y:S01]  /*b150*/  PRMT R5, R36, 0x7632, R5 ;  /* 0x0000763224057816 */ /* 0x001fe20000000005 */
[C---:B------:R-:W-:Y:S01]  /*b160*/  IMAD R110, R55.reuse, 0x2, R120 ;  /* 0x00000002376e7824 */ /* 0x040fe200078e0278 */
[----:B------:R-:W-:Y:S02]  /*b170*/  LEA.HI.X.SX32 R17, R84, R65, 0x1, P1 ;  /* 0x0000004154117211 */ /* 0x000fe400008f0eff */
[----:B------:R-:W-:Y:S01]  /*b180*/  LEA R4, P1, R72, R64, 0x1 ;  /* 0x0000004048047211 */ /* 0x000fe200078208ff */
[----:B------:R0:W-:Y:S01]  /*b190*/  STG.E.U16 desc[UR4][R6.64], R5 ;  /* 0x0000000506007986 */ /* 0x0001e2000c101504 */
[----:B------:R-:W-:Y:S02]  /*b1a0*/  LEA R122, R55, R110, 0x1 ;  /* 0x0000006e377a7211 */ /* 0x000fe400078e08ff */
[----:B-1----:R-:W-:Y:S01]  /*b1b0*/  PRMT R3, R37, 0x7632, R3 ;  /* 0x0000763225037816 */ /* 0x002fe20000000003 */
[----:B------:R1:W-:Y:S02]  /*b1c0*/  STG.E.U16 desc[UR4][R16.64], R37 ;  /* 0x0000002510007986 */ /* 0x0003e4000c101504 */
[----:B------:R-:W-:-:S05]  /*b1d0*/  IMAD R124, R55, 0x2, R122 ;  /* 0x00000002377c7824 */ /* 0x000fca00078e027a */
[C---:B------:R-:W-:Y:S02]  /*b1e0*/  LEA R126, R55.reuse, R124, 0x1 ;  /* 0x0000007c377e7211 */ /* 0x040fe400078e08ff */
[-C--:B0-----:R-:W-:Y:S02]  /*b1f0*/  LEA.HI.X.SX32 R5, R72, R65.reuse, 0x1, P1 ;  /* 0x0000004148057211 */ /* 0x081fe400008f0eff */
[C---:B------:R-:W-:Y:S01]  /*b200*/  LEA R24, P1, R86.reuse, R64, 0x1 ;  /* 0x0000004056187211 */ /* 0x040fe200078208ff */
[C---:B------:R-:W-:Y:S02]  /*b210*/  IMAD R128, R55.reuse, 0x2, R126 ;  /* 0x0000000237807824 */ /* 0x040fe400078e027e */
[----:B------:R0:W-:Y:S01]  /*b220*/  STG.E.U16 desc[UR4][R4.64], R3 ;  /* 0x0000000304007986 */ /* 0x0001e2000c101504 */
[----:B------:R-:W-:Y:S02]  /*b230*/  LEA.HI.X.SX32 R25, R86, R65, 0x1, P1 ;  /* 0x0000004156197211 */ /* 0x000fe400008f0eff */
[----:B------:R-:W-:-:S02]  /*b240*/  LEA R130, R55, R128, 0x1 ;  /* 0x0000008037827211 */ /* 0x000fc400078e08ff */
[CC--:B------:R-:W-:Y:S01]  /*b250*/  LEA R18, P1, R82.reuse, R64.reuse, 0x1 ;  /* 0x0000004052127211 */ /* 0x0c0fe200078208ff */
[----:B------:R-:W-:Y:S02]  /*b260*/  STG.E.U16 desc[UR4][R24.64], R38 ;  /* 0x0000002618007986 */ /* 0x000fe4000c101504 */
[C---:B------:R-:W-:Y:S01]  /*b270*/  IMAD R132, R55.reuse, 0x2, R130 ;  /* 0x0000000237847824 */ /* 0x040fe200078e0282 */
[-C--:B------:R-:W-:Y:S02]  /*b280*/  LEA.HI.X.SX32 R19, R82, R65.reuse, 0x1, P1 ;  /* 0x0000004152137211 */ /* 0x080fe400008f0eff */
[C---:B------:R-:W-:Y:S02]  /*b290*/  LEA R6, P1, R96.reuse, R64, 0x1 ;  /* 0x0000004060067211 */ /* 0x040fe400078208ff */
[----:B------:R-:W-:Y:S02]  /*b2a0*/  LEA R134, R55, R132, 0x1 ;  /* 0x0000008437867211 */ /* 0x000fe400078e08ff */
[----:B------:R-:W-:-:S02]  /*b2b0*/  LEA.HI.X.SX32 R7, R96, R65, 0x1, P1 ;  /* 0x0000004160077211 */ /* 0x000fc400008f0eff */
[----:B-1----:R-:W-:Y:S01]  /*b2c0*/  LEA R16, P1, R112, R64, 0x1 ;  /* 0x0000004070107211 */ /* 0x002fe200078208ff */
[C---:B------:R-:W-:Y:S01]  /*b2d0*/  IMAD R136, R55.reuse, 0x2, R134 ;  /* 0x0000000237887824 */ /* 0x040fe200078e0286 */
[----:B0-----:R-:W-:Y:S02]  /*b2e0*/  PRMT R5, R38, 0x7632, R5 ;  /* 0x0000763226057816 */ /* 0x001fe40000000005 */
[-C--:B------:R-:W-:Y:S02]  /*b2f0*/  LEA.HI.X.SX32 R17, R112, R65.reuse, 0x1, P1 ;  /* 0x0000004170117211 */ /* 0x080fe400008f0eff */
[----:B------:R-:W-:Y:S01]  /*b300*/  LEA R112, R55, R136, 0x1 ;  /* 0x0000008837707211 */ /* 0x000fe200078e08ff */
[----:B------:R0:W-:Y:S01]  /*b310*/  STG.E.U16 desc[UR4][R18.64], R5 ;  /* 0x0000000512007986 */ /* 0x0001e2000c101504 */
[C---:B------:R-:W-:Y:S02]  /*b320*/  LEA R4, P1, R98.reuse, R64, 0x1 ;  /* 0x0000004062047211 */ /* 0x040fe400078208ff */
[----:B------:R-:W-:Y:S01]  /*b330*/  PRMT R3, R39, 0x7632, R3 ;  /* 0x0000763227037816 */ /* 0x000fe20000000003 */
[C---:B------:R-:W-:Y:S01]  /*b340*/  IMAD R138, R55.reuse, 0x2, R112 ;  /* 0x00000002378a7824 */ /* 0x040fe200078e0270 */
[----:B------:R1:W-:Y:S04]  /*b350*/  STG.E.U16 desc[UR4][R6.64], R39 ;  /* 0x0000002706007986 */ /* 0x0003e8000c101504 */
[----:B------:R-:W-:Y:S01]  /*b360*/  LEA R140, R55, R138, 0x1 ;  /* 0x0000008a378c7211 */ /* 0x000fe200078e08ff */
[----:B------:R2:W-:Y:S01]  /*b370*/  STG.E.U16 desc[UR4][R16.64], R3 ;  /* 0x0000000310007986 */ /* 0x0005e2000c101504 */
[----:B0-----:R-:W-:-:S03]  /*b380*/  LEA.HI.X.SX32 R5, R98, R65, 0x1, P1 ;  /* 0x0000004162057211 */ /* 0x001fc600008f0eff */
[C---:B------:R-:W-:Y:S01]  /*b390*/  IMAD R142, R55.reuse, 0x2, R140 ;  /* 0x00000002378e7824 */ /* 0x040fe200078e028c */
[----:B------:R-:W-:Y:S01]  /*b3a0*/  LEA R24, P1, R100, R64, 0x1 ;  /* 0x0000004064187211 */ /* 0x000fe200078208ff */
[----:B-----5:R0:W-:Y:S01]  /*b3b0*/  STG.E.U16 desc[UR4][R4.64], R40 ;  /* 0x0000002804007986 */ /* 0x0201e2000c101504 */
[----:B-1----:R-:W-:Y:S02]  /*b3c0*/  PRMT R7, R40, 0x7632, R7 ;  /* 0x0000763228077816 */ /* 0x002fe40000000007 */
[C---:B------:R-:W-:Y:S02]  /*b3d0*/  LEA R6, R55.reuse, R142, 0x1 ;  /* 0x0000008e37067211 */ /* 0x040fe400078e08ff */
[-C--:B------:R-:W-:Y:S02]  /*b3e0*/  LEA.HI.X.SX32 R25, R100, R65.reuse, 0x1, P1 ;  /* 0x0000004164197211 */ /* 0x080fe400008f0eff */
[-C--:B--2---:R-:W-:Y:S01]  /*b3f0*/  LEA R16, P1, R74, R64.reuse, 0x1 ;  /* 0x000000404a107211 */ /* 0x084fe200078208ff */
[----:B------:R-:W-:Y:S01]  /*b400*/  IMAD R144, R55, 0x2, R6 ;  /* 0x0000000237907824 */ /* 0x000fe200078e0206 */
[----:B------:R-:W-:Y:S01]  /*b410*/  LEA R18, P2, R90, R64, 0x1 ;  /* 0x000000405a127211 */ /* 0x000fe200078408ff */
[----:B------:R1:W-:Y:S01]  /*b420*/  STG.E.U16 desc[UR4][R24.64], R7 ;  /* 0x0000000718007986 */ /* 0x0003e2000c101504 */
[----:B------:R-:W-:-:S02]  /*b430*/  LEA.HI.X.SX32 R17, R74, R65, 0x1, P1 ;  /* 0x000000414a117211 */ /* 0x000fc400008f0eff */
[C---:B------:R-:W-:Y:S01]  /*b440*/  LEA R146, R55.reuse, R144, 0x1 ;  /* 0x0000009037927211 */ /* 0x040fe200078e08ff */
[----:B------:R2:W-:Y:S01]  /*b450*/  STG.E.U16 desc[UR4][R52.64], R41 ;  /* 0x0000002934007986 */ /* 0x0005e2000c101504 */
[-C--:B------:R-:W-:Y:S02]  /*b460*/  LEA.HI.X.SX32 R19, R90, R65.reuse, 0x1, P2 ;  /* 0x000000415a137211 */ /* 0x080fe400010f0eff */
[-C--:B------:R-:W-:Y:S01]  /*b470*/  LEA R26, P1, R114, R64.reuse, 0x1 ;  /* 0x00000040721a7211 */ /* 0x080fe200078208ff */
[C---:B0-----:R-:W-:Y:S01]  /*b480*/  IMAD R4, R55.reuse, 0x2, R146 ;  /* 0x0000000237047824 */ /* 0x041fe200078e0292 */
[----:B------:R-:W-:Y:S02]  /*b490*/  LEA R36, P2, R102, R64, 0x1 ;  /* 0x0000004066247211 */ /* 0x000fe400078408ff */
[----:B------:R-:W-:Y:S02]  /*b4a0*/  LEA.HI.X.SX32 R27, R114, R65, 0x1, P1 ;  /* 0x00000041721b7211 */ /* 0x000fe400008f0eff */
[----:B------:R-:W-:-:S02]  /*b4b0*/  LEA R148, R55, R4, 0x1 ;  /* 0x0000000437947211 */ /* 0x000fc400078e08ff */
[-C--:B-1----:R-:W-:Y:S02]  /*b4c0*/  LEA R24, P3, R104, R64.reuse, 0x1 ;  /* 0x0000004068187211 */ /* 0x082fe400078608ff */
[-C--:B------:R-:W-:Y:S01]  /*b4d0*/  LEA.HI.X.SX32 R37, R102, R65.reuse, 0x1, P2 ;  /* 0x0000004166257211 */ /* 0x080fe200010f0eff */
[C---:B------:R-:W-:Y:S01]  /*b4e0*/  IMAD R150, R55.reuse, 0x2, R148 ;  /* 0x0000000237967824 */ /* 0x040fe200078e0294 */
[----:B------:R-:W-:Y:S02]  /*b4f0*/  LEA.HI.X.SX32 R25, R104, R65, 0x1, P3 ;  /* 0x0000004168197211 */ /* 0x000fe400018f0eff */
[----:B------:R-:W-:Y:S02]  /*b500*/  LEA R38, P1, R66, R64, 0x1 ;  /* 0x0000004042267211 */ /* 0x000fe400078208ff */
[----:B------:R-:W-:Y:S02]  /*b510*/  LEA R152, R55, R150, 0x1 ;  /* 0x0000009637987211 */ /* 0x000fe400078e08ff */
[----:B------:R-:W-:-:S02]  /*b520*/  LEA R40, P2, R76, R64, 0x1 ;  /* 0x000000404c287211 */ /* 0x000fc400078408ff */
[----:B--2---:R-:W-:Y:S01]  /*b530*/  LEA R52, P3, R68, R64, 0x1 ;  /* 0x0000004044347211 */ /* 0x004fe200078608ff */
[----:B------:R-:W-:Y:S01]  /*b540*/  IMAD R154, R55, 0x2, R152 ;  /* 0x00000002379a7824 */ /* 0x000fe200078e0298 */
[----:B------:R-:W-:Y:S02]  /*b550*/  PRMT R3, R41, 0x7632, R3 ;  /* 0x0000763229037816 */ /* 0x000fe40000000003 */
[-C--:B------:R-:W-:Y:S02]  /*b560*/  LEA.HI.X.SX32 R39, R66, R65.reuse, 0x1, P1 ;  /* 0x0000004142277211 */ /* 0x080fe400008f0eff */
[C---:B------:R-:W-:Y:S01]  /*b570*/  LEA R156, R55.reuse, R154, 0x1 ;  /* 0x0000009a379c7211 */ /* 0x040fe200078e08ff */
[----:B------:R0:W-:Y:S01]  /*b580*/  STG.E.U16 desc[UR4][R16.64], R3 ;  /* 0x0000000310007986 */ /* 0x0001e2000c101504 */
[-C--:B------:R-:W-:Y:S02]  /*b590*/  LEA.HI.X.SX32 R41, R76, R65.reuse, 0x1, P2 ;  /* 0x000000414c297211 */ /* 0x080fe400010f0eff */
[----:B------:R-:W-:Y:S01]  /*b5a0*/  LEA.HI.X.SX32 R53, R68, R65, 0x1, P3 ;  /* 0x0000004144357211 */ /* 0x000fe200018f0eff */
[----:B------:R-:W-:Y:S01]  /*b5b0*/  IMAD R158, R55, 0x2, R156 ;  /* 0x00000002379e7824 */ /* 0x000fe200078e029c */
[-C--:B------:R-:W-:Y:S01]  /*b5c0*/  LEA R66, P1, R78, R64.reuse, 0x1 ;  /* 0x000000404e427211 */ /* 0x080fe200078208ff */
[----:B------:R1:W-:Y:S01]  /*b5d0*/  STG.E.U16 desc[UR4][R18.64], R42 ;  /* 0x0000002a12007986 */ /* 0x0003e2000c101504 */
[----:B------:R-:W-:-:S02]  /*b5e0*/  LEA R68, P2, R106, R64, 0x1 ;  /* 0x000000406a447211 */ /* 0x000fc400078408ff */
[C---:B------:R-:W-:Y:S02]  /*b5f0*/  LEA R160, R55.reuse, R158, 0x1 ;  /* 0x0000009e37a07211 */ /* 0x040fe400078e08ff */
[-C--:B------:R-:W-:Y:S02]  /*b600*/  LEA.HI.X.SX32 R67, R78, R65.reuse, 0x1, P1 ;  /* 0x000000414e437211 */ /* 0x080fe400008f0eff */
[----:B------:R-:W-:Y:S01]  /*b610*/  LEA.HI.X.SX32 R69, R106, R65, 0x1, P2 ;  /* 0x000000416a457211 */ /* 0x000fe200010f0eff */
[C---:B------:R-:W-:Y:S01]  /*b620*/  IMAD R162, R55.reuse, 0x2, R160 ;  /* 0x0000000237a27824 */ /* 0x040fe200078e02a0 */
[-C--:B------:R-:W-:Y:S02]  /*b630*/  LEA R72, P1, R80, R64.reuse, 0x1 ;  /* 0x0000004050487211 */ /* 0x080fe400078208ff */
[----:B------:R-:W-:Y:S02]  /*b640*/  LEA R74, P2, R88, R64, 0x1 ;  /* 0x00000040584a7211 */ /* 0x000fe400078408ff */
[----:B------:R-:W-:-:S02]  /*b650*/  LEA R164, R55, R162, 0x1 ;  /* 0x000000a237a47211 */ /* 0x000fc400078e08ff */
[-C--:B------:R-:W-:Y:S02]  /*b660*/  LEA.HI.X.SX32 R73, R80, R65.reuse, 0x1, P1 ;  /* 0x0000004150497211 */ /* 0x080fe400008f0eff */
[-C--:B------:R-:W-:Y:S01]  /*b670*/  LEA.HI.X.SX32 R75, R88, R65.reuse, 0x1, P2 ;  /* 0x00000041584b7211 */ /* 0x080fe200010f0eff */
[C---:B------:R-:W-:Y:S01]  /*b680*/  IMAD R166, R55.reuse, 0x2, R164 ;  /* 0x0000000237a67824 */ /* 0x040fe200078e02a4 */
[-C--:B------:R-:W-:Y:S02]  /*b690*/  LEA R70, P3, R116, R64.reuse, 0x1 ;  /* 0x0000004074467211 */ /* 0x080fe400078608ff */
[----:B------:R-:W-:Y:S02]  /*b6a0*/  LEA R80, P2, R92, R64, 0x1 ;  /* 0x000000405c507211 */ /* 0x000fe400078408ff */
[----:B------:R-:W-:Y:S02]  /*b6b0*/  LEA R168, R55, R166, 0x1 ;  /* 0x000000a637a87211 */ /* 0x000fe400078e08ff */
[----:B------:R-:W-:-:S02]  /*b6c0*/  LEA.HI.X.SX32 R71, R116, R65, 0x1, P3 ;  /* 0x0000004174477211 */ /* 0x000fc400018f0eff */
[-C--:B------:R-:W-:Y:S01]  /*b6d0*/  LEA.HI.X.SX32 R81, R92, R65.reuse, 0x1, P2 ;  /* 0x000000415c517211 */ /* 0x080fe200010f0eff */
[C---:B------:R-:W-:Y:S01]  /*b6e0*/  IMAD R170, R55.reuse, 0x2, R168 ;  /* 0x0000000237aa7824 */ /* 0x040fe200078e02a8 */
[-C--:B------:R-:W-:Y:S02]  /*b6f0*/  LEA R76, P3, R118, R64.reuse, 0x1 ;  /* 0x00000040764c7211 */ /* 0x080fe400078608ff */
[----:B------:R-:W-:Y:S02]  /*b700*/  LEA R86, P2, R110, R64, 0x1 ;  /* 0x000000406e567211 */ /* 0x000fe400078408ff */
[C---:B------:R-:W-:Y:S02]  /*b710*/  LEA R172, R55.reuse, R170, 0x1 ;  /* 0x000000aa37ac7211 */ /* 0x040fe400078e08ff */
[-C--:B------:R-:W-:Y:S02]  /*b720*/  LEA.HI.X.SX32 R77, R118, R65.reuse, 0x1, P3 ;  /* 0x00000041764d7211 */ /* 0x080fe400018f0eff */
[----:B------:R-:W-:Y:S01]  /*b730*/  LEA.HI.X.SX32 R87, R110, R65, 0x1, P2 ;  /* 0x000000416e577211 */ /* 0x000fe200010f0eff */
[----:B------:R-:W-:Y:S01]  /*b740*/  IMAD R174, R55, 0x2, R172 ;  /* 0x0000000237ae7824 */ /* 0x000fe200078e02ac */
[----:B------:R-:W-:-:S02]  /*b750*/  LEA R82, P3, R94, R64, 0x1 ;  /* 0x000000405e527211 */ /* 0x000fc400078608ff */
[-C--:B------:R-:W-:Y:S02]  /*b760*/  LEA R92, P2, R126, R64.reuse, 0x1 ;  /* 0x000000407e5c7211 */ /* 0x080fe400078408ff */
[-C--:B------:R-:W-:Y:S02]  /*b770*/  LEA.HI.X.SX32 R83, R94, R65.reuse, 0x1, P3 ;  /* 0x000000415e537211 */ /* 0x080fe400018f0eff */
[----:B------:R-:W-:Y:S02]  /*b780*/  LEA.HI.X.SX32 R93, R126, R65, 0x1, P2 ;  /* 0x000000417e5d7211 */ /* 0x000fe400010f0eff */
[-C--:B------:R-:W-:Y:S02]  /*b790*/  LEA R88, P3, R122, R64.reuse, 0x1 ;  /* 0x000000407a587211 */ /* 0x080fe400078608ff */
[----:B------:R-:W-:Y:S02]  /*b7a0*/  LEA R98, P2, R132, R64, 0x1 ;  /* 0x0000004084627211 */ /* 0x000fe400078408ff */
[----:B------:R-:W-:-:S02]  /*b7b0*/  LEA R176, R55, R174, 0x1 ;  /* 0x000000ae37b07211 */ /* 0x000fc400078e08ff */
[-C--:B------:R-:W-:Y:S02]  /*b7c0*/  LEA.HI.X.SX32 R89, R122, R65.reuse, 0x1, P3 ;  /* 0x000000417a597211 */ /* 0x080fe400018f0eff */
[-C--:B------:R-:W-:Y:S01]  /*b7d0*/  LEA.HI.X.SX32 R99, R132, R65.reuse, 0x1, P2 ;  /* 0x0000004184637211 */ /* 0x080fe200010f0eff */
[----:B------:R-:W-:Y:S01]  /*b7e0*/  IMAD R132, R55, 0x2, R176 ;  /* 0x0000000237847824 */ /* 0x000fe200078e02b0 */
[-C--:B------:R-:W-:Y:S02]  /*b7f0*/  LEA R94, P3, R128, R64.reuse, 0x1 ;  /* 0x00000040805e7211 */ /* 0x080fe400078608ff */
[-C--:B------:R-:W-:Y:S02]  /*b800*/  LEA R104, P2, R112, R64.reuse, 0x1 ;  /* 0x0000004070687211 */ /* 0x080fe400078408ff */
[----:B------:R-:W-:Y:S02]  /*b810*/  LEA.HI.X.SX32 R95, R128, R65, 0x1, P3 ;  /* 0x00000041805f7211 */ /* 0x000fe400018f0eff */
[----:B------:R-:W-:-:S02]  /*b820*/  LEA R100, P3, R134, R64, 0x1 ;  /* 0x0000004086647211 */ /* 0x000fc400078608ff */
[C---:B------:R-:W-:Y:S02]  /*b830*/  LEA R178, R55.reuse, R132, 0x1 ;  /* 0x0000008437b27211 */ /* 0x040fe400078e08ff */
[-C--:B------:R-:W-:Y:S02]  /*b840*/  LEA.HI.X.SX32 R101, R134, R65.reuse, 0x1, P3 ;  /* 0x0000004186657211 */ /* 0x080fe400018f0eff */
[-C--:B------:R-:W-:Y:S01]  /*b850*/  LEA R106, P3, R138, R64.reuse, 0x1 ;  /* 0x000000408a6a7211 */ /* 0x080fe200078608ff */
[----:B------:R-:W-:Y:S01]  /*b860*/  IMAD R180, R55, 0x2, R178 ;  /* 0x0000000237b47824 */ /* 0x000fe200078e02b2 */
[-C--:B------:R-:W-:Y:S02]  /*b870*/  LEA.HI.X.SX32 R105, R112, R65.reuse, 0x1, P2 ;  /* 0x0000004170697211 */ /* 0x080fe400010f0eff */
[----:B------:R-:W-:Y:S02]  /*b880*/  LEA.HI.X.SX32 R107, R138, R65, 0x1, P3 ;  /* 0x000000418a6b7211 */ /* 0x000fe400018f0eff */
[----:B------:R-:W-:-:S02]  /*b890*/  LEA R112, P3, R6, R64, 0x1 ;  /* 0x0000004006707211 */ /* 0x000fc400078608ff */
[C---:B------:R-:W-:Y:S02]  /*b8a0*/  LEA R182, R55.reuse, R180, 0x1 ;  /* 0x000000b437b67211 */ /* 0x040fe400078e08ff */
[-C--:B------:R-:W-:Y:S02]  /*b8b0*/  LEA.HI.X.SX32 R113, R6, R65.reuse, 0x1, P3 ;  /* 0x0000004106717211 */ /* 0x080fe400018f0eff */
[-C--:B------:R-:W-:Y:S01]  /*b8c0*/  LEA R78, P1, R108, R64.reuse, 0x1 ;  /* 0x000000406c4e7211 */ /* 0x080fe200078208ff */
[C---:B------:R-:W-:Y:S01]  /*b8d0*/  IMAD R6, R55.reuse, 0x2, R182 ;  /* 0x0000000237067824 */ /* 0x040fe200078e02b6 */
[----:B------:R-:W-:Y:S02]  /*b8e0*/  LEA R118, P3, R4, R64, 0x1 ;  /* 0x0000004004767211 */ /* 0x000fe400078608ff */
[----:B------:R-:W-:Y:S02]  /*b8f0*/  LEA.HI.X.SX32 R79, R108, R65, 0x1, P1 ;  /* 0x000000416c4f7211 */ /* 0x000fe400008f0eff */
[----:B------:R-:W-:-:S02]  /*b900*/  LEA R184, R55, R6, 0x1 ;  /* 0x0000000637b87211 */ /* 0x000fc400078e08ff */
[-C--:B------:R-:W-:Y:S02]  /*b910*/  LEA.HI.X.SX32 R119, R4, R65.reuse, 0x1, P3 ;  /* 0x0000004104777211 */ /* 0x080fe400018f0eff */
[-C--:B------:R-:W-:Y:S01]  /*b920*/  LEA R84, P1, R120, R64.reuse, 0x1 ;  /* 0x0000004078547211 */ /* 0x080fe200078208ff */
[C---:B------:R-:W-:Y:S01]  /*b930*/  IMAD R4, R55.reuse, 0x2, R184 ;  /* 0x0000000237047824 */ /* 0x040fe200078e02b8 */
[-C--:B------:R-:W-:Y:S02]  /*b940*/  LEA R110, P2, R142, R64.reuse, 0x1 ;  /* 0x000000408e6e7211 */ /* 0x080fe400078408ff */
[----:B------:R-:W-:Y:S02]  /*b950*/  LEA.HI.X.SX32 R85, R120, R65, 0x1, P1 ;  /* 0x0000004178557211 */ /* 0x000fe400008f0eff */
[----:B------:R-:W-:Y:S02]  /*b960*/  LEA R90, P1, R124, R64, 0x1 ;  /* 0x000000407c5a7211 */ /* 0x000fe400078208ff */
[----:B------:R-:W-:-:S02]  /*b970*/  LEA R186, R55, R4, 0x1 ;  /* 0x0000000437ba7211 */ /* 0x000fc400078e08ff */
[-C--:B------:R-:W-:Y:S02]  /*b980*/  LEA.HI.X.SX32 R91, R124, R65.reuse, 0x1, P1 ;  /* 0x000000417c5b7211 */ /* 0x080fe400008f0eff */
[-C--:B------:R-:W-:Y:S01]  /*b990*/  LEA R96, P1, R130, R64.reuse, 0x1 ;  /* 0x0000004082607211 */ /* 0x080fe200078208ff */
[C---:B------:R-:W-:Y:S01]  /*b9a0*/  IMAD R188, R55.reuse, 0x2, R186 ;  /* 0x0000000237bc7824 */ /* 0x040fe200078e02ba */
[-C--:B------:R-:W-:Y:S02]  /*b9b0*/  LEA.HI.X.SX32 R111, R142, R65.reuse, 0x1, P2 ;  /* 0x000000418e6f7211 */ /* 0x080fe400010f0eff */
[----:B------:R-:W-:Y:S02]  /*b9c0*/  LEA.HI.X.SX32 R97, R130, R65, 0x1, P1 ;  /* 0x0000004182617211 */ /* 0x000fe400008f0eff */
[----:B------:R-:W-:Y:S02]  /*b9d0*/  LEA R102, P1, R136, R64, 0x1 ;  /* 0x0000004088667211 */ /* 0x000fe400078208ff */
        /* <DEDUP_REMOVED lines=10> */
[----:B------:R-:W-:Y:S01]  /*ba80*/  IMAD R196, R55, 0x2, R194 ;  /* 0x0000000237c47824 */ /* 0x000fe200078e02c2 */
[-C--:B------:R-:W-:Y:S02]  /*ba90*/  LEA.HI.X.SX32 R117, R146, R65.reuse, 0x1, P2 ;  /* 0x0000004192757211 */ /* 0x080fe400010f0eff */
[----:B------:R-:W-:Y:S02]  /*baa0*/  LEA.HI.X.SX32 R121, R148, R65, 0x1, P1 ;  /* 0x0000004194797211 */ /* 0x000fe400008f0eff */
[-C--:B------:R-:W-:Y:S02]  /*bab0*/  LEA R122, P2, R150, R64.reuse, 0x1 ;  /* 0x00000040967a7211 */ /* 0x080fe400078408ff */
[----:B------:R-:W-:-:S02]  /*bac0*/  LEA R126, P1, R154, R64, 0x1 ;  /* 0x000000409a7e7211 */ /* 0x000fc400078208ff */
[C---:B------:R-:W-:Y:S02]  /*bad0*/  LEA R198, R55.reuse, R196, 0x1 ;  /* 0x000000c437c67211 */ /* 0x040fe400078e08ff */
[-C--:B------:R-:W-:Y:S02]  /*bae0*/  LEA.HI.X.SX32 R123, R150, R65.reuse, 0x1, P2 ;  /* 0x00000041967b7211 */ /* 0x080fe400010f0eff */
[-C--:B------:R-:W-:Y:S01]  /*baf0*/  LEA.HI.X.SX32 R127, R154, R65.reuse, 0x1, P1 ;  /* 0x000000419a7f7211 */ /* 0x080fe200008f0eff */
[----:B------:R-:W-:Y:S01]  /*bb00*/  IMAD R200, R55, 0x2, R198 ;  /* 0x0000000237c87824 */ /* 0x000fe200078e02c6 */
[-C--:B------:R-:W-:Y:S02]  /*bb10*/  LEA R128, P2, R156, R64.reuse, 0x1 ;  /* 0x000000409c807211 */ /* 0x080fe400078408ff */
[----:B------:R-:W-:Y:S02]  /*bb20*/  LEA R134, P1, R160, R64, 0x1 ;  /* 0x00000040a0867211 */ /* 0x000fe400078208ff */
[----:B------:R-:W-:-:S02]  /*bb30*/  LEA.HI.X.SX32 R129, R156, R65, 0x1, P2 ;  /* 0x000000419c817211 */ /* 0x000fc400010f0eff */
[-C--:B------:R-:W-:Y:S02]  /*bb40*/  LEA.HI.X.SX32 R135, R160, R65.reuse, 0x1, P1 ;  /* 0x00000041a0877211 */ /* 0x080fe400008f0eff */
        /* <DEDUP_REMOVED lines=8> */
[-C--:B------:R-:W-:Y:S02]  /*bbd0*/  LEA R146, P1, R172, R64.reuse, 0x1 ;  /* 0x00000040ac927211 */ /* 0x080fe400078208ff */
[-C--:B------:R-:W-:Y:S02]  /*bbe0*/  LEA.HI.X.SX32 R125, R152, R65.reuse, 0x1, P3 ;  /* 0x00000041987d7211 */ /* 0x080fe400018f0eff */
[-C--:B------:R-:W-:Y:S02]  /*bbf0*/  LEA.HI.X.SX32 R143, R168, R65.reuse, 0x1, P2 ;  /* 0x00000041a88f7211 */ /* 0x080fe400010f0eff */
[----:B------:R-:W-:Y:S02]  /*bc00*/  LEA.HI.X.SX32 R147, R172, R65, 0x1, P1 ;  /* 0x00000041ac937211 */ /* 0x000fe400008f0eff */
[----:B------:R-:W-:-:S02]  /*bc10*/  LEA R148, P2, R174, R64, 0x1 ;  /* 0x00000040ae947211 */ /* 0x000fc400078408ff */
[----:B------:R-:W-:Y:S02]  /*bc20*/  LEA R152, P1, R132, R64, 0x1 ;  /* 0x0000004084987211 */ /* 0x000fe400078208ff */
[C---:B------:R-:W-:Y:S02]  /*bc30*/  LEA R206, R55.reuse, R204, 0x1 ;  /* 0x000000cc37ce7211 */ /* 0x040fe400078e08ff */
[-C--:B------:R-:W-:Y:S02]  /*bc40*/  LEA.HI.X.SX32 R149, R174, R65.reuse, 0x1, P2 ;  /* 0x00000041ae957211 */ /* 0x080fe400010f0eff */
[----:B------:R-:W-:Y:S01]  /*bc50*/  LEA.HI.X.SX32 R153, R132, R65, 0x1, P1 ;  /* 0x0000004184997211 */ /* 0x000fe200008f0eff */
[----:B------:R-:W-:Y:S01]  /*bc60*/  IMAD R132, R55, 0x2, R206 ;  /* 0x0000000237847824 */ /* 0x000fe200078e02ce */
[-C--:B------:R-:W-:Y:S02]  /*bc70*/  LEA R154, P2, R178, R64.reuse, 0x1 ;  /* 0x00000040b29a7211 */ /* 0x080fe400078408ff */
[----:B------:R-:W-:-:S02]  /*bc80*/  LEA R130, P3, R158, R64, 0x1 ;  /* 0x000000409e827211 */ /* 0x000fc400078608ff */
[-C--:B------:R-:W-:Y:S02]  /*bc90*/  LEA.HI.X.SX32 R155, R178, R65.reuse, 0x1, P2 ;  /* 0x00000041b29b7211 */ /* 0x080fe400010f0eff */
        /* <DEDUP_REMOVED lines=29> */
[----:B------:R-:W-:Y:S01]  /*be70*/  IMAD R218, R55, 0x2, R216 ;  /* 0x0000000237da7824 */ /* 0x000fe200078e02d8 */
[-C--:B------:R-:W-:Y:S02]  /*be80*/  LEA R170, P1, R190, R64.reuse, 0x1 ;  /* 0x00000040beaa7211 */ /* 0x080fe400078208ff */
[----:B------:R-:W-:Y:S02]  /*be90*/  LEA.HI.X.SX32 R175, R194, R65, 0x1, P3 ;  /* 0x00000041c2af7211 */ /* 0x000fe400018f0eff */
[----:B------:R-:W-:-:S02]  /*bea0*/  LEA R172, P2, R192, R64, 0x1 ;  /* 0x00000040c0ac7211 */ /* 0x000fc400078408ff */
[----:B------:R-:W-:Y:S02]  /*beb0*/  LEA R180, P3, R200, R64, 0x1 ;  /* 0x00000040c8b47211 */ /* 0x000fe400078608ff */
[C---:B------:R-:W-:Y:S02]  /*bec0*/  LEA R220, R55.reuse, R218, 0x1 ;  /* 0x000000da37dc7211 */ /* 0x040fe400078e08ff */
[-C--:B------:R-:W-:Y:S02]  /*bed0*/  LEA.HI.X.SX32 R171, R190, R65.reuse, 0x1, P1 ;  /* 0x00000041beab7211 */ /* 0x080fe400008f0eff */
[-C--:B------:R-:W-:Y:S01]  /*bee0*/  LEA.HI.X.SX32 R173, R192, R65.reuse, 0x1, P2 ;  /* 0x00000041c0ad7211 */ /* 0x080fe200010f0eff */
[----:B------:R-:W-:Y:S01]  /*bef0*/  IMAD R222, R55, 0x2, R220 ;  /* 0x0000000237de7824 */ /* 0x000fe200078e02dc */
[----:B------:R-:W-:Y:S02]  /*bf00*/  LEA.HI.X.SX32 R181, R200, R65, 0x1, P3 ;  /* 0x00000041c8b57211 */ /* 0x000fe400018f0eff */
[----:B------:R-:W-:-:S02]  /*bf10*/  LEA R176, P1, R196, R64, 0x1 ;  /* 0x00000040c4b07211 */ /* 0x000fc400078208ff */
[-C--:B------:R-:W-:Y:S02]  /*bf20*/  LEA R178, P2, R198, R64.reuse, 0x1 ;  /* 0x00000040c6b27211 */ /* 0x080fe400078408ff */
[-C--:B------:R-:W-:Y:S02]  /*bf30*/  LEA R186, P3, R206, R64.reuse, 0x1 ;  /* 0x00000040ceba7211 */ /* 0x080fe400078608ff */
[-C--:B------:R-:W-:Y:S02]  /*bf40*/  LEA.HI.X.SX32 R177, R196, R65.reuse, 0x1, P1 ;  /* 0x00000041c4b17211 */ /* 0x080fe400008f0eff */
[-C--:B------:R-:W-:Y:S02]  /*bf50*/  LEA.HI.X.SX32 R179, R198, R65.reuse, 0x1, P2 ;  /* 0x00000041c6b37211 */ /* 0x080fe400010f0eff */
[----:B------:R-:W-:Y:S02]  /*bf60*/  LEA.HI.X.SX32 R187, R206, R65, 0x1, P3 ;  /* 0x00000041cebb7211 */ /* 0x000fe400018f0eff */
[----:B------:R-:W-:-:S02]  /*bf70*/  LEA R182, P1, R202, R64, 0x1 ;  /* 0x00000040cab67211 */ /* 0x000fc400078208ff */
[-C--:B------:R-:W-:Y:S02]  /*bf80*/  LEA R184, P2, R204, R64.reuse, 0x1 ;  /* 0x00000040ccb87211 */ /* 0x080fe400078408ff */
[----:B------:R-:W-:Y:S02]  /*bf90*/  LEA R192, P3, R6, R64, 0x1 ;  /* 0x0000004006c07211 */ /* 0x000fe400078608ff */
[C---:B------:R-:W-:Y:S02]  /*bfa0*/  LEA R224, R55.reuse, R222, 0x1 ;  /* 0x000000de37e07211 */ /* 0x040fe400078e08ff */
[-C--:B------:R-:W-:Y:S02]  /*bfb0*/  LEA.HI.X.SX32 R183, R202, R65.reuse, 0x1, P1 ;  /* 0x00000041cab77211 */ /* 0x080fe400008f0eff */
[-C--:B------:R-:W-:Y:S02]  /*bfc0*/  LEA.HI.X.SX32 R185, R204, R65.reuse, 0x1, P2 ;  /* 0x00000041ccb97211 */ /* 0x080fe400010f0eff */
[----:B------:R-:W-:Y:S01]  /*bfd0*/  LEA.HI.X.SX32 R193, R6, R65, 0x1, P3 ;  /* 0x0000004106c17211 */ /* 0x000fe200018f0eff */
[----:B------:R-:W-:Y:S01]  /*bfe0*/  IMAD R6, R55, 0x2, R224 ;  /* 0x0000000237067824 */ /* 0x000fe200078e02e0 */
[----:B------:R-:W-:-:S02]  /*bff0*/  LEA R188, P1, R132, R64, 0x1 ;  /* 0x0000004084bc7211 */ /* 0x000fc400078208ff */
[-C--:B------:R-:W-:Y:S02]  /*c000*/  LEA R190, P2, R208, R64.reuse, 0x1 ;  /* 0x00000040d0be7211 */ /* 0x080fe400078408ff */
[-C--:B------:R-:W-:Y:S02]  /*c010*/  LEA.HI.X.SX32 R189, R132, R65.reuse, 0x1, P1 ;  /* 0x0000004184bd7211 */ /* 0x080fe400008f0eff */
[-C--:B------:R-:W-:Y:S02]  /*c020*/  LEA.HI.X.SX32 R191, R208, R65.reuse, 0x1, P2 ;  /* 0x00000041d0bf7211 */ /* 0x080fe400010f0eff */
[C---:B------:R-:W-:Y:S02]  /*c030*/  LEA R196, P2, R4.reuse, R64, 0x1 ;  /* 0x0000004004c47211 */ /* 0x040fe400078408ff */
[----:B------:R-:W-:Y:S02]  /*c040*/  LEA R132, R55, R6, 0x1 ;  /* 0x0000000637847211 */ /* 0x000fe400078e08ff */
[----:B------:R-:W-:-:S02]  /*c050*/  LEA.HI.X.SX32 R197, R4, R65, 0x1, P2 ;  /* 0x0000004104c57211 */ /* 0x000fc400010f0eff */
[-C--:B------:R-:W-:Y:S01]  /*c060*/  LEA R194, P1, R210, R64.reuse, 0x1 ;  /* 0x00000040d2c27211 */ /* 0x080fe200078208ff */
[C---:B------:R-:W-:Y:S01]  /*c070*/  IMAD R4, R55.reuse, 0x2, R132 ;  /* 0x0000000237047824 */ /* 0x040fe200078e0284 */
[----:B------:R-:W-:Y:S02]  /*c080*/  LEA R198, P3, R212, R64, 0x1 ;  /* 0x00000040d4c67211 */ /* 0x000fe400078608ff */
[-C--:B------:R-:W-:Y:S02]  /*c090*/  LEA.HI.X.SX32 R195, R210, R65.reuse, 0x1, P1 ;  /* 0x00000041d2c37211 */ /* 0x080fe400008f0eff */
[C---:B------:R-:W-:Y:S02]  /*c0a0*/  LEA R226, R55.reuse, R4, 0x1 ;  /* 0x0000000437e27211 */ /* 0x040fe400078e08ff */
[----:B------:R-:W-:Y:S02]  /*c0b0*/  LEA.HI.X.SX32 R199, R212, R65, 0x1, P3 ;  /* 0x00000041d4c77211 */ /* 0x000fe400018f0eff */
[-C--:B------:R-:W-:Y:S01]  /*c0c0*/  LEA R200, P1, R214, R64.reuse, 0x1 ;  /* 0x00000040d6c87211 */ /* 0x080fe200078208ff */
[----:B------:R-:W-:Y:S01]  /*c0d0*/  IMAD R228, R55, 0x2, R226 ;  /* 0x0000000237e47824 */ /* 0x000fe200078e02e2 */
[----:B------:R-:W-:-:S02]  /*c0e0*/  LEA R204, P3, R218, R64, 0x1 ;  /* 0x00000040dacc7211 */ /* 0x000fc400078608ff */
[-C--:B------:R-:W-:Y:S02]  /*c0f0*/  LEA.HI.X.SX32 R201, R214, R65.reuse, 0x1, P1 ;  /* 0x00000041d6c97211 */ /* 0x080fe400008f0eff */
[C---:B------:R-:W-:Y:S02]  /*c100*/  LEA R230, R55.reuse, R228, 0x1 ;  /* 0x000000e437e67211 */ /* 0x040fe400078e08ff */
[-C--:B------:R-:W-:Y:S02]  /*c110*/  LEA R202, P2, R216, R64.reuse, 0x1 ;  /* 0x00000040d8ca7211 */ /* 0x080fe400078408ff */
[----:B------:R-:W-:Y:S01]  /*c120*/  LEA.HI.X.SX32 R205, R218, R65, 0x1, P3 ;  /* 0x00000041dacd7211 */ /* 0x000fe200018f0eff */
[----:B------:R-:W-:Y:S01]  /*c130*/  IMAD R232, R55, 0x2, R230 ;  /* 0x0000000237e87824 */ /* 0x000fe200078e02e6 */
[-C--:B------:R-:W-:Y:S02]  /*c140*/  LEA R206, P1, R220, R64.reuse, 0x1 ;  /* 0x00000040dcce7211 */ /* 0x080fe400078208ff */
[----:B------:R-:W-:-:S02]  /*c150*/  LEA R210, P3, R224, R64, 0x1 ;  /* 0x00000040e0d27211 */ /* 0x000fc400078608ff */
[-C--:B------:R-:W-:Y:S02]  /*c160*/  LEA.HI.X.SX32 R203, R216, R65.reuse, 0x1, P2 ;  /* 0x00000041d8cb7211 */ /* 0x080fe400010f0eff */
[-C--:B------:R-:W-:Y:S02]  /*c170*/  LEA.HI.X.SX32 R207, R220, R65.reuse, 0x1, P1 ;  /* 0x00000041dccf7211 */ /* 0x080fe400008f0eff */
[-C--:B------:R-:W-:Y:S02]  /*c180*/  LEA R208, P2, R222, R64.reuse, 0x1 ;  /* 0x00000040ded07211 */ /* 0x080fe400078408ff */
[----:B------:R-:W-:Y:S02]  /*c190*/  LEA.HI.X.SX32 R211, R224, R65, 0x1, P3 ;  /* 0x00000041e0d37211 */ /* 0x000fe400018f0eff */
[-C--:B------:R-:W-:Y:S02]  /*c1a0*/  LEA R212, P1, R6, R64.reuse, 0x1 ;  /* 0x0000004006d47211 */ /* 0x080fe400078208ff */
[----:B------:R-:W-:-:S02]  /*c1b0*/  LEA R216, P3, R4, R64, 0x1 ;  /* 0x0000004004d87211 */ /* 0x000fc400078608ff */
[C---:B------:R-:W-:Y:S02]  /*c1c0*/  LEA R234, R55.reuse, R232, 0x1 ;  /* 0x000000e837ea7211 */ /* 0x040fe400078e08ff */
[-C--:B------:R-:W-:Y:S02]  /*c1d0*/  LEA.HI.X.SX32 R209, R222, R65.reuse, 0x1, P2 ;  /* 0x00000041ded17211 */ /* 0x080fe400010f0eff */
[-C--:B------:R-:W-:Y:S02]  /*c1e0*/  LEA.HI.X.SX32 R213, R6, R65.reuse, 0x1, P1 ;  /* 0x0000004106d57211 */ /* 0x080fe400008f0eff */
[-C--:B------:R-:W-:Y:S02]  /*c1f0*/  LEA R214, P2, R132, R64.reuse, 0x1 ;  /* 0x0000004084d67211 */ /* 0x080fe400078408ff */
[----:B------:R-:W-:Y:S01]  /*c200*/  LEA.HI.X.SX32 R217, R4, R65, 0x1, P3 ;  /* 0x0000004104d97211 */ /* 0x000fe200018f0eff */
[----:B------:R-:W-:Y:S01]  /*c210*/  IMAD R4, R55, 0x2, R234 ;  /* 0x0000000237047824 */ /* 0x000fe200078e02ea */
[----:B------:R-:W-:-:S02]  /*c220*/  LEA R218, P1, R226, R64, 0x1 ;  /* 0x00000040e2da7211 */ /* 0x000fc400078208ff */
[-C--:B------:R-:W-:Y:S02]  /*c230*/  LEA.HI.X.SX32 R215, R132, R65.reuse, 0x1, P2 ;  /* 0x0000004184d77211 */ /* 0x080fe400010f0eff */
[----:B------:R-:W-:Y:S02]  /*c240*/  LEA.HI.X.SX32 R219, R226, R65, 0x1, P1 ;  /* 0x00000041e2db7211 */ /* 0x000fe400008f0eff */
[-C--:B------:R-:W-:Y:S02]  /*c250*/  LEA R220, P2, R228, R64.reuse, 0x1 ;  /* 0x00000040e4dc7211 */ /* 0x080fe400078408ff */
[-C--:B------:R-:W-:Y:S02]  /*c260*/  LEA R222, P3, R230, R64.reuse, 0x1 ;  /* 0x00000040e6de7211 */ /* 0x080fe400078608ff */
[----:B------:R-:W-:Y:S02]  /*c270*/  LEA R224, P1, R232, R64, 0x1 ;  /* 0x00000040e8e07211 */ /* 0x000fe400078208ff */
[----:B------:R-:W-:-:S02]  /*c280*/  LEA R6, R55, R4, 0x1 ;  /* 0x0000000437067211 */ /* 0x000fc400078e08ff */
[-C--:B------:R-:W-:Y:S02]  /*c290*/  LEA.HI.X.SX32 R221, R228, R65.reuse, 0x1, P2 ;  /* 0x00000041e4dd7211 */ /* 0x080fe400010f0eff */
[-C--:B------:R-:W-:Y:S01]  /*c2a0*/  LEA.HI.X.SX32 R223, R230, R65.reuse, 0x1, P3 ;  /* 0x00000041e6df7211 */ /* 0x080fe200018f0eff */
[----:B------:R-:W-:Y:S01]  /*c2b0*/  IMAD R132, R55, 0x2, R6 ;  /* 0x0000000237847824 */ /* 0x000fe200078e0206 */
[-C--:B------:R-:W-:Y:S02]  /*c2c0*/  LEA.HI.X.SX32 R225, R232, R65.reuse, 0x1, P1 ;  /* 0x00000041e8e17211 */ /* 0x080fe400008f0eff */
[-C--:B------:R-:W-:Y:S02]  /*c2d0*/  LEA R228, P3, R4, R64.reuse, 0x1 ;  /* 0x0000004004e47211 */ /* 0x080fe400078608ff */
[----:B------:R-:W-:Y:S02]  /*c2e0*/  LEA R230, P1, R6, R64, 0x1 ;  /* 0x0000004006e67211 */ /* 0x000fe400078208ff */
[----:B------:R-:W-:-:S02]  /*c2f0*/  LEA.HI.X.SX32 R229, R4, R65, 0x1, P3 ;  /* 0x0000004104e57211 */ /* 0x000fc400018f0eff */
[-C--:B------:R-:W-:Y:S02]  /*c300*/  LEA.HI.X.SX32 R231, R6, R65.reuse, 0x1, P1 ;  /* 0x0000004106e77211 */ /* 0x080fe400008f0eff */
[----:B------:R-:W2:Y:S01]  /*c310*/  LDS.128 R4, [R54] ;  /* 0x0000000036047984 */ /* 0x000ea20000000c00 */
[----:B------:R-:W-:Y:S02]  /*c320*/  LEA R236, R55, R132, 0x1 ;  /* 0x0000008437ec7211 */ /* 0x000fe400078e08ff */
[CC--:B------:R-:W-:Y:S02]  /*c330*/  LEA R226, P2, R234.reuse, R64.reuse, 0x1 ;  /* 0x00000040eae27211 */ /* 0x0c0fe400078408ff */
[----:B0-----:R-:W-:Y:S01]  /*c340*/  PRMT R17, R43, 0x7632, R17 ;  /* 0x000076322b117816 */ /* 0x001fe20000000011 */
[----:B------:R-:W-:Y:S01]  /*c350*/  IMAD R55, R55, 0x2, R236 ;  /* 0x0000000237377824 */ /* 0x000fe200078e02ec */
[----:B------:R-:W-:Y:S02]  /*c360*/  LEA.HI.X.SX32 R227, R234, R65, 0x1, P2 ;  /* 0x00000041eae37211 */ /* 0x000fe400010f0eff */
[----:B------:R-:W-:-:S02]  /*c370*/  LEA R232, P2, R132, R64, 0x1 ;  /* 0x0000004084e87211 */ /* 0x000fc400078408ff */
[-C--:B------:R-:W-:Y:S02]  /*c380*/  LEA R234, P3, R236, R64.reuse, 0x1 ;  /* 0x00000040ecea7211 */ /* 0x080fe400078608ff */
[C---:B------:R-:W-:Y:S02]  /*c390*/  LEA R64, P4, R55.reuse, R64, 0x1 ;  /* 0x0000004037407211 */ /* 0x040fe400078808ff */
[-C--:B------:R-:W-:Y:S02]  /*c3a0*/  LEA.HI.X.SX32 R233, R132, R65.reuse, 0x1, P2 ;  /* 0x0000004184e97211 */ /* 0x080fe400010f0eff */
[-C--:B------:R-:W-:Y:S02]  /*c3b0*/  LEA.HI.X.SX32 R235, R236, R65.reuse, 0x1, P3 ;  /* 0x00000041eceb7211 */ /* 0x080fe400018f0eff */
[----:B------:R-:W-:Y:S02]  /*c3c0*/  LEA.HI.X.SX32 R65, R55, R65, 0x1, P4 ;  /* 0x0000004137417211 */ /* 0x000fe400020f0eff */
[----:B------:R-:W-:-:S02]  /*c3d0*/  PRMT R55, R42, 0x7632, R55 ;  /* 0x000076322a377816 */ /* 0x000fc40000000037 */
[----:B-1----:R-:W-:Y:S02]  /*c3e0*/  PRMT R19, R48, 0x7632, R19 ;  /* 0x0000763230137816 */ /* 0x002fe40000000013 */
[----:B------:R-:W-:Y:S01]  /*c3f0*/  PRMT R3, R50, 0x7632, R3 ;  /* 0x0000763232037816 */ /* 0x000fe20000000003 */
[----:B------:R0:W-:Y:S04]  /*c400*/  STG.E.U16 desc[UR4][R26.64], R55 ;  /* 0x000000371a007986 */ /* 0x0001e8000c101504 */
[----:B------:R1:W-:Y:S04]  /*c410*/  STG.E.U16 desc[UR4][R36.64], R43 ;  /* 0x0000002b24007986 */ /* 0x0003e8000c101504 */
[----:B------:R3:W-:Y:S04]  /*c420*/  STG.E.U16 desc[UR4][R24.64], R17 ;  /* 0x0000001118007986 */ /* 0x0007e8000c101504 */
[----:B------:R4:W-:Y:S01]  /*c430*/  STG.E.U16 desc[UR4][R38.64], R48 ;  /* 0x0000003026007986 */ /* 0x0009e2000c101504 */
[----:B0-----:R-:W-:-:S02]  /*c440*/  PRMT R55, R8, 0x7632, R55 ;  /* 0x0000763208377816 */ /* 0x001fc40000000037 */
[----:B--2---:R-:W-:Y:S01]  /*c450*/  PRMT R16, R4, 0x7632, R16 ;  /* 0x0000763204107816 */ /* 0x004fe20000000010 */
[----:B------:R0:W-:Y:S01]  /*c460*/  STG.E.U16 desc[UR4][R40.64], R19 ;  /* 0x0000001328007986 */ /* 0x0001e2000c101504 */
[----:B-1----:R-:W-:Y:S02]  /*c470*/  PRMT R37, R51, 0x7632, R37 ;  /* 0x0000763233257816 */ /* 0x002fe40000000025 */
[----:B------:R-:W-:Y:S01]  /*c480*/  PRMT R43, R62, 0x7632, R43 ;  /* 0x000076323e2b7816 */ /* 0x000fe2000000002b */
[----:B------:R1:W-:Y:S01]  /*c490*/  STG.E.U16 desc[UR4][R52.64], R49 ;  /* 0x0000003134007986 */ /* 0x0003e2000c101504 */
[----:B---3--:R-:W-:Y:S02]  /*c4a0*/  PRMT R25, R49, 0x7632, R25 ;  /* 0x0000763231197816 */ /* 0x008fe40000000019 */
[----:B----4-:R-:W-:-:S03]  /*c4b0*/  PRMT R39, R60, 0x7632, R39 ;  /* 0x000076323c277816 */ /* 0x010fc60000000027 */
[----:B------:R-:W-:Y:S01]  /*c4c0*/  STG.E.U16 desc[UR4][R66.64], R25 ;  /* 0x0000001942007986 */ /* 0x000fe2000c101504 */
[----:B0-----:R-:W-:-:S03]  /*c4d0*/  PRMT R41, R61, 0x7632, R41 ;  /* 0x000076323d297816 */ /* 0x001fc60000000029 */
[----:B------:R0:W-:Y:S01]  /*c4e0*/  STG.E.U16 desc[UR4][R68.64], R50 ;  /* 0x0000003244007986 */ /* 0x0001e2000c101504 */
[----:B-1----:R-:W-:-:S03]  /*c4f0*/  PRMT R49, R5, 0x7632, R49 ;  /* 0x0000763205317816 */ /* 0x002fc60000000031 */
[----:B------:R1:W-:Y:S01]  /*c500*/  STG.E.U16 desc[UR4][R70.64], R3 ;  /* 0x0000000346007986 */ /* 0x0003e2000c101504 */
[----:B------:R-:W-:-:S03]  /*c510*/  PRMT R53, R7, 0x7632, R53 ;  /* 0x0000763207357816 */ /* 0x000fc60000000035 */
[----:B------:R2:W-:Y:S04]  /*c520*/  STG.E.U16 desc[UR4][R72.64], R51 ;  /* 0x0000003348007986 */ /* 0x0005e8000c101504 */
[----:B------:R3:W-:Y:S01]  /*c530*/  STG.E.U16 desc[UR4][R74.64], R37 ;  /* 0x000000254a007986 */ /* 0x0007e2000c101504 */
[----:B0-----:R-:W-:-:S03]  /*c540*/  PRMT R68, R14, 0x7632, R68 ;  /* 0x000076320e447816 */ /* 0x001fc60000000044 */
[----:B------:R0:W-:Y:S01]  /*c550*/  STG.E.U16 desc[UR4][R76.64], R60 ;  /* 0x0000003c4c007986 */ /* 0x0001e2000c101504 */
[----:B-1----:R-:W-:Y:S02]  /*c560*/  PRMT R3, R63, 0x7632, R3 ;  /* 0x000076323f037816 */ /* 0x002fe40000000003 */
[----:B------:R-:W-:Y:S01]  /*c570*/  PRMT R70, R15, 0x7632, R70 ;  /* 0x000076320f467816 */ /* 0x000fe20000000046 */
[----:B------:R1:W-:Y:S01]  /*c580*/  STG.E.U16 desc[UR4][R78.64], R39 ;  /* 0x000000274e007986 */ /* 0x0003e2000c101504 */
[----:B--2---:R-:W-:Y:S02]  /*c590*/  PRMT R51, R6, 0x7632, R51 ;  /* 0x0000763206337816 */ /* 0x004fe40000000033 */
[----:B------:R-:W-:Y:S01]  /*c5a0*/  PRMT R72, R20, 0x7632, R72 ;  /* 0x0000763214487816 */ /* 0x000fe20000000048 */
[----:B------:R2:W-:Y:S01]  /*c5b0*/  STG.E.U16 desc[UR4][R80.64], R61 ;  /* 0x0000003d50007986 */ /* 0x0005e2000c101504 */
[----:B---3--:R-:W-:-:S03]  /*c5c0*/  PRMT R74, R21, 0x7632, R74 ;  /* 0x00007632154a7816 */ /* 0x008fc6000000004a */
[----:B------:R3:W-:Y:S01]  /*c5d0*/  STG.E.U16 desc[UR4][R82.64], R41 ;  /* 0x0000002952007986 */ /* 0x0007e2000c101504 */
[----:B0-----:R-:W-:-:S03]  /*c5e0*/  PRMT R76, R22, 0x7632, R76 ;  /* 0x00007632164c7816 */ /* 0x001fc6000000004c */
[----:B------:R0:W-:Y:S01]  /*c5f0*/  STG.E.U16 desc[UR4][R84.64], R62 ;  /* 0x0000003e54007986 */ /* 0x0001e2000c101504 */
[----:B-1----:R-:W-:-:S03]  /*c600*/  PRMT R78, R23, 0x7632, R78 ;  /* 0x00007632174e7816 */ /* 0x002fc6000000004e */
        /* <DEDUP_REMOVED lines=13> */
[----:B---3--:R-:W-:Y:S02]  /*c6e0*/  PRMT R3, R9, 0x7632, R3 ;  /* 0x0000763209037816 */ /* 0x008fe40000000003 */
[----:B------:R-:W-:Y:S01]  /*c6f0*/  PRMT R90, R29, 0x7632, R90 ;  /* 0x000076321d5a7816 */ /* 0x000fe2000000005a */
[----:B------:R3:W-:Y:S01]  /*c700*/  STG.E.U16 desc[UR4][R98.64], R49 ;  /* 0x0000003162007986 */ /* 0x0007e2000c101504 */
[----:B0-----:R-:W-:Y:S02]  /*c710*/  PRMT R4, R10, 0x7632, R4 ;  /* 0x000076320a047816 */ /* 0x001fe40000000004 */
[----:B------:R-:W-:Y:S01]  /*c720*/  PRMT R92, R30, 0x7632, R92 ;  /* 0x000076321e5c7816 */ /* 0x000fe2000000005c */
        /* <DEDUP_REMOVED lines=12> */
[----:B--2---:R-:W-:Y:S01]  /*c7f0*/  PRMT R104, R56, 0x7632, R104 ;  /* 0x0000763238687816 */ /* 0x004fe20000000068 */
[----:B------:R-:W2:Y:S02]  /*c800*/  LDC.64 R6, c[0x0][0x3a0] ;  /* 0x0000e800ff067b82 */ /* 0x000ea40000000a00 */
[----:B------:R-:W-:Y:S01]  /*c810*/  STG.E.U16 desc[UR4][R112.64], R9 ;  /* 0x0000000970007986 */ /* 0x000fe2000c101504 */
[----:B---3--:R-:W-:-:S03]  /*c820*/  PRMT R106, R57, 0x7632, R106 ;  /* 0x00007632396a7816 */ /* 0x008fc6000000006a */
[----:B------:R3:W-:Y:S01]  /*c830*/  STG.E.U16 desc[UR4][R114.64], R3 ;  /* 0x0000000372007986 */ /* 0x0007e2000c101504 */
[----:B0-----:R-:W-:-:S03]  /*c840*/  PRMT R108, R58, 0x7632, R108 ;  /* 0x000076323a6c7816 */ /* 0x001fc6000000006c */
[----:B------:R-:W-:Y:S01]  /*c850*/  STG.E.U16 desc[UR4][R116.64], R10 ;  /* 0x0000000a74007986 */ /* 0x000fe2000c101504 */
[----:B-1----:R-:W-:-:S03]  /*c860*/  PRMT R110, R59, 0x7632, R110 ;  /* 0x000076323b6e7816 */ /* 0x002fc6000000006e */
[----:B------:R0:W-:Y:S04]  /*c870*/  STG.E.U16 desc[UR4][R118.64], R4 ;  /* 0x0000000476007986 */ /* 0x0001e8000c101504 */
[----:B------:R-:W-:Y:S01]  /*c880*/  STG.E.U16 desc[UR4][R120.64], R11 ;  /* 0x0000000b78007986 */ /* 0x000fe2000c101504 */
[C---:B---3--:R-:W-:Y:S02]  /*c890*/  IMAD.SHL.U32 R3, R252.reuse, 0x4, RZ ;  /* 0x00000004fc037824 */ /* 0x048fe400078e00ff */
[----:B------:R-:W-:Y:S01]  /*c8a0*/  IMAD.HI R252, R252, 0x4, RZ ;  /* 0x00000004fcfc7827 */ /* 0x000fe200078e02ff */
[----:B------:R-:W-:Y:S04]  /*c8b0*/  STG.E.U16 desc[UR4][R122.64], R61 ;  /* 0x0000003d7a007986 */ /* 0x000fe8000c101504 */
[----:B------:R-:W-:Y:S01]  /*c8c0*/  STG.E.U16 desc[UR4][R124.64], R12 ;  /* 0x0000000c7c007986 */ /* 0x000fe2000c101504 */
[----:B0-----:R-:W-:-:S02]  /*c8d0*/  LOP3.LUT R4, R2, 0xf0, RZ, 0xc0, !PT ;  /* 0x000000f002047812 */ /* 0x001fc400078ec0ff */
[----:B------:R-:W-:Y:S01]  /*c8e0*/  LOP3.LUT R2, R237, 0x7f, RZ, 0xc0, !PT ;  /* 0x0000007fed027812 */ /* 0x000fe200078ec0ff */
[----:B------:R-:W-:Y:S03]  /*c8f0*/  STG.E.U16 desc[UR4][R126.64], R63 ;  /* 0x0000003f7e007986 */ /* 0x000fe6000c101504 */
[----:B------:R-:W-:Y:S01]  /*c900*/  ISETP.GE.U32.AND P1, PT, R2, 0x40, PT ;  /* 0x000000400200780c */ /* 0x000fe20003f26070 */
[----:B------:R-:W-:Y:S01]  /*c910*/  STG.E.U16 desc[UR4][R128.64], R13 ;  /* 0x0000000d80007986 */ /* 0x000fe2000c101504 */
[----:B--2---:R-:W-:-:S03]  /*c920*/  IADD3 R2, P2, P3, R3, UR8, R6 ;  /* 0x0000000803027c10 */ /* 0x004fc6000fb5e006 */
[----:B------:R-:W-:Y:S01]  /*c930*/  STG.E.U16 desc[UR4][R130.64], R5 ;  /* 0x0000000582007986 */ /* 0x000fe2000c101504 */
[----:B------:R-:W-:-:S03]  /*c940*/  IADD3.X R3, PT, PT, R252, UR7, R7, P2, P3 ;  /* 0x00000007fc037c10 */ /* 0x000fc600097e6407 */
[----:B------:R-:W-:Y:S04]  /*c950*/  STG.E.U16 desc[UR4][R134.64], R14 ;  /* 0x0000000e86007986 */ /* 0x000fe8000c101504 */
[----:B------:R-:W0:Y:S04]  /*c960*/  LDS.128 R52, [R54+0x800] ;  /* 0x0008000036347984 */ /* 0x000e280000000c00 */
[----:B------:R-:W-:Y:S04]  /*c970*/  STG.E.U16 desc[UR4][R136.64], R68 ;  /* 0x0000004488007986 */ /* 0x000fe8000c101504 */
        /* <DEDUP_REMOVED lines=8> */
[----:B------:R-:W-:Y:S01]  /*ca00*/  STG.E.U16 desc[UR4][R154.64], R23 ;  /* 0x000000179a007986 */ /* 0x000fe2000c101504 */
[----:B0-----:R-:W-:-:S02]  /*ca10*/  PRMT R112, R52, 0x7632, R112 ;  /* 0x0000763234707816 */ /* 0x001fc40000000070 */
[----:B------:R-:W-:Y:S01]  /*ca20*/  PRMT R114, R53, 0x7632, R114 ;  /* 0x0000763235727816 */ /* 0x000fe20000000072 */
[----:B------:R-:W-:Y:S01]  /*ca30*/  STG.E.U16 desc[UR4][R156.64], R78 ;  /* 0x0000004e9c007986 */ /* 0x000fe2000c101504 */
[----:B------:R-:W-:-:S03]  /*ca40*/  PRMT R116, R54, 0x7632, R116 ;  /* 0x0000763236747816 */ /* 0x000fc60000000074 */
[----:B------:R0:W-:Y:S04]  /*ca50*/  STG.E.U16 desc[UR4][R158.64], R32 ;  /* 0x000000209e007986 */ /* 0x0001e8000c101504 */
[----:B------:R-:W-:Y:S04]  /*ca60*/  STG.E.U16 desc[UR4][R160.64], R80 ;  /* 0x00000050a0007986 */ /* 0x000fe8000c101504 */
[----:B------:R-:W-:Y:S04]  /*ca70*/  STG.E.U16 desc[UR4][R162.64], R33 ;  /* 0x00000021a2007986 */ /* 0x000fe8000c101504 */
[----:B------:R-:W-:Y:S01]  /*ca80*/  STG.E.U16 desc[UR4][R164.64], R82 ;  /* 0x00000052a4007986 */ /* 0x000fe2000c101504 */
[----:B0-----:R-:W-:-:S03]  /*ca90*/  PRMT R32, R55, 0x7632, R32 ;  /* 0x0000763237207816 */ /* 0x001fc60000000020 */
        /* <DEDUP_REMOVED lines=36> */
[----:B------:R-:W-:Y:S06]  /*cce0*/  BAR.SYNC.DEFER_BLOCKING 0x0 ;  /* 0x0000000000007b1d */ /* 0x000fec0000010000 */
[----:B------:R-:W-:Y:S02]  /*ccf0*/  STSM.16.M88 [R0], R133 ;  /* 0x0000008500007844 */ /* 0x000fe40000000000 */
[----:B------:R-:W-:Y:S06]  /*cd00*/  BAR.SYNC.DEFER_BLOCKING 0x0 ;  /* 0x0000000000007b1d */ /* 0x000fec0000010000 */
[----:B------:R-:W0:Y:S04]  /*cd10*/  LDSM.16.M88 R5, [R4+UR66] ;  /* 0x000000420405783b */ /* 0x000e280008000000 */
[----:B0-----:R0:W-:Y:S01]  /*cd20*/  @!P1 STG.E desc[UR4][R2.64], R5 ;  /* 0x0000000502009986 */ /* 0x0011e2000c101904 */
[----:B------:R-:W-:Y:S06]  /*cd30*/  BAR.SYNC.DEFER_BLOCKING 0x0 ;  /* 0x0000000000007b1d */ /* 0x000fec0000010000 */
[----:B------:R-:W-:Y:S05]  /*cd40*/  @P0 BRA `(.L_x_20) ;  /* 0x0000000000a00947 */ /* 0x000fea0003800000 */
[----:B------:R-:W1:Y:S01]  /*cd50*/  S2UR UR5, SR_CgaCtaId ;  /* 0x00000000000579c3 */ /* 0x000e620000008800 */
[----:B------:R-:W-:Y:S01]  /*cd60*/  NOP ;  /* 0x0000000000007918 */ /* 0x000fe20000000000 */
[----:B------:R-:W-:Y:S01]  /*cd70*/  UMOV UR4, 0x50 ;  /* 0x0000005000047882 */ /* 0x000fe20000000000 */
[----:B------:R-:W-:Y:S01]  /*cd80*/  MOV R0, UR67 ;  /* 0x0000004300007c02 */ /* 0x000fe20008000f00 */
[----:B0-----:R-:W-:Y:S01]  /*cd90*/  IMAD.MOV.U32 R3, RZ, RZ, 0xffff ;  /* 0x0000ffffff037424 */ /* 0x001fe200078e00ff */
[----:B------:R-:W-:Y:S02]  /*cda0*/  MOV R7, 0x1 ;  /* 0x0000000100077802 */ /* 0x000fe40000000f00 */
[----:B------:R-:W-:-:S04]  /*cdb0*/  LOP3.LUT R0, R0, 0xffff, RZ, 0xc0, !PT ;  /* 0x0000ffff00007812 */ /* 0x000fc800078ec0ff */
[----:B------:R-:W-:-:S05]  /*cdc0*/  SHF.R.U32.HI R0, RZ, 0x5, R0 ;  /* 0x00000005ff007819 */ /* 0x000fca0000011600 */
[----:B------:R-:W-:Y:S01]  /*cdd0*/  VIADD R2, R0, 0x10 ;  /* 0x0000001000027836 */ /* 0x000fe20000000000 */
[----:B------:R-:W-:Y:S01]  /*cde0*/  SHF.L.U32 R0, R3, R0, RZ ;  /* 0x0000000003007219 */ /* 0x000fe200000006ff */
[----:B-1----:R-:W-:-:S03]  /*cdf0*/  ULEA UR6, UR5, UR4, 0x18 ;  /* 0x0000000405067291 */ /* 0x002fc6000f8ec0ff */
[----:B------:R-:W-:-:S04]  /*ce00*/  SHF.L.U32 R3, R7, R2, RZ ;  /* 0x0000000207037219 */ /* 0x000fc800000006ff */
[----:B------:R-:W-:Y:S02]  /*ce10*/  LOP3.LUT R0, R3, R0, RZ, 0xfc, !PT ;  /* 0x0000000003007212 */ /* 0x000fe400078efcff */
[----:B------:R-:W0:Y:S02]  /*ce20*/  LDS R5, [UR6] ;  /* 0x00000006ff057984 */ /* 0x000e240008000800 */
[C---:B------:R-:W-:Y:S02]  /*ce30*/  LOP3.LUT R2, R0.reuse, 0xffff, RZ, 0xc0, !PT ;  /* 0x0000ffff00027812 */ /* 0x040fe400078ec0ff */
[----:B0-----:R-:W-:-:S04]  /*ce40*/  LOP3.LUT R3, R0, 0xffff, R5, 0x80, !PT ;  /* 0x0000ffff00037812 */ /* 0x001fc800078e8005 */
[----:B------:R-:W-:-:S13]  /*ce50*/  ISETP.NE.AND P0, PT, R3, R2, PT ;  /* 0x000000020300720c */ /* 0x000fda0003f05270 */
[----:B------:R-:W-:Y:S05]  /*ce60*/  @P0 BRA `(.L_x_21) ;  /* 0x0000000000500947 */ /* 0x000fea0003800000 */
[----:B------:R-:W-:Y:S02]  /*ce70*/  SHF.R.U32.HI R5, RZ, 0x10, R5 ;  /* 0x00000010ff057819 */ /* 0x000fe40000011605 */
[----:B------:R-:W-:-:S04]  /*ce80*/  SHF.R.U32.HI R2, RZ, 0x10, R0 ;  /* 0x00000010ff027819 */ /* 0x000fc80000011600 */
[----:B------:R-:W-:-:S04]  /*ce90*/  LOP3.LUT R5, R5, R2, RZ, 0xc0, !PT ;  /* 0x0000000205057212 */ /* 0x000fc800078ec0ff */
[----:B------:R-:W-:-:S13]  /*cea0*/  ISETP.NE.AND P0, PT, R5, R2, PT ;  /* 0x000000020500720c */ /* 0x000fda0003f05270 */
[----:B------:R-:W-:Y:S05]  /*ceb0*/  @P0 BRA `(.L_x_22) ;  /* 0x0000000000300947 */ /* 0x000fea0003800000 */
[----:B------:R-:W-:Y:S01]  /*cec0*/  R2UR UR4, R0 ;  /* 0x00000000000472ca */ /* 0x000fe200000e0000 */
[----:B------:R-:W-:Y:S01]  /*ced0*/  VOTEU.ANY UR5, UPT, PT ;  /* 0x0000000000057886 */ /* 0x000fe200038e0100 */
[----:B------:R-:W0:Y:S01]  /*cee0*/  S2R R0, SR_LANEID ;  /* 0x0000000000007919 */ /* 0x000e220000000000 */
[----:B------:R-:W-:-:S10]  /*cef0*/  UFLO.U32 UR5, UR5 ;  /* 0x00000005000572bd */ /* 0x000fd400080e0000 */
[----:B------:R-:W-:-:S06]  /*cf00*/  ULOP3.LUT UR4, URZ, UR4, URZ, 0x33, !UPT ;  /* 0x00000004ff047292 */ /* 0x000fcc000f8e33ff */
[----:B------:R-:W-:-:S04]  /*cf10*/  MOV R2, UR4 ;  /* 0x0000000400027c02 */ /* 0x000fc80008000f00 */
[----:B------:R-:W1:Y:S02]  /*cf20*/  REDUX UR7, R2 ;  /* 0x00000000020773c4 */ /* 0x000e640000000000 */
[----:B------:R2:W-:Y:S01]  /*cf30*/  UTCATOMSWS.AND URZ, UR4 ;  /* 0x0000000400ff79e3 */ /* 0x0005e20008000000 */
[----:B0-----:R-:W-:Y:S01]  /*cf40*/  ISETP.EQ.U32.AND P0, PT, R0, UR5, PT ;  /* 0x0000000500007c0c */ /* 0x001fe2000bf02070 */
[----:B-1----:R-:W-:-:S12]  /*cf50*/  IMAD.U32 R0, RZ, RZ, UR7 ;  /* 0x00000007ff007e24 */ /* 0x002fd8000f8e00ff */
[----:B------:R2:W-:Y:S01]  /*cf60*/  @P0 ATOMS.AND RZ, [UR6], R0 ;  /* 0x00000000ffff098c */ /* 0x0005e2000a800006 */
[----:B------:R-:W-:Y:S05]  /*cf70*/  BRA `(.L_x_20) ;  /* 0x0000000000147947 */ /* 0x000fea0003800000 */
.L_x_22:
[----:B------:R-:W-:-:S07]  /*cf80*/  MOV R2, 0xcfa0 ;  /* 0x0000cfa000027802 */ /* 0x000fce0000000f00 */
[----:B------:R-:W-:Y:S05]  /*cf90*/  CALL.REL.NOINC `($__internal_0_$__cuda_sm10x_tcgen05_guardrail_trap_col_being_dealloced_not_returned_by_alloc) ;  /* 0x0000000000447944 */ /* 0x000fea0003c00000 */
[----:B------:R-:W-:Y:S05]  /*cfa0*/  BRA `(.L_x_20) ;  /* 0x0000000000087947 */ /* 0x000fea0003800000 */
.L_x_21:
[----:B------:R-:W-:-:S07]  /*cfb0*/  MOV R2, 0xcfd0 ;  /* 0x0000cfd000027802 */ /* 0x000fce0000000f00 */
[----:B------:R-:W-:Y:S05]  /*cfc0*/  CALL.REL.NOINC `($__internal_2_$__cuda_sm10x_tcgen05_guardrail_trap_unallocated_columns_being_dealloced) ;  /* 0x0000000000507944 */ /* 0x000fea0003c00000 */
.L_x_20:
[----:B------:R-:W-:Y:S01]  /*cfd0*/  NOP ;  /* 0x0000000000007918 */ /* 0x000fe20000000000 */
[----:B--2---:R-:W-:Y:S05]  /*cfe0*/  EXIT ;  /* 0x000000000000794d */ /* 0x004fea0003800000 */
.L_x_8:
[----:B------:R-:W0:Y:S02]  /*cff0*/  SYNCS.PHASECHK.TRANS64.TRYWAIT P3, [UR66+0xa000], RZ ;  /* 0x00a000ffff0075a7 */ /* 0x000e240008061142 */
[----:B0-----:R-:W-:Y:S05]  /*d000*/  @!P3 BRA `(.L_x_8) ;  /* 0xfffffffc00f8b947 */ /* 0x001fea000383ffff */
[----:B------:R-:W-:Y:S05]  /*d010*/  BRA `(.L_x_7) ;  /* 0xffffff7c00707947 */ /* 0x000fea000383ffff */
.L_x_14:
[----:B------:R-:W1:Y:S02]  /*d020*/  SYNCS.PHASECHK.TRANS64.TRYWAIT P2, [UR66+0xe010], RZ ;  /* 0x00e010ffff0075a7 */ /* 0x000e640008041142 */
[----:B-1----:R-:W-:Y:S05]  /*d030*/  @!P2 BRA `(.L_x_14) ;  /* 0xfffffffc00f8a947 */ /* 0x002fea000383ffff */
[----:B------:R-:W-:Y:S05]  /*d040*/  BRA `(.L_x_23) ;  /* 0xffffff9c00b07947 */ /* 0x000fea000383ffff */
.L_x_15:
[----:B------:R-:W0:Y:S02]  /*d050*/  SYNCS.PHASECHK.TRANS64.TRYWAIT P2, [UR68], R18 ;  /* 0x00000012ff0075a7 */ /* 0x000e240008041144 */
[----:B0-----:R-:W-:Y:S05]  /*d060*/  @!P2 BRA `(.L_x_15) ;  /* 0xfffffffc00f8a947 */ /* 0x001fea000383ffff */
[----:B------:R-:W-:Y:S05]  /*d070*/  BRA `(.L_x_24) ;  /* 0xffffffa0008c7947 */ /* 0x000fea000383ffff */
.L_x_19:
[----:B------:R-:W0:Y:S02]  /*d080*/  SYNCS.PHASECHK.TRANS64.TRYWAIT P2, [UR68], R12 ;  /* 0x0000000cff0075a7 */ /* 0x000e240008041144 */
[----:B0-----:R-:W-:Y:S05]  /*d090*/  @!P2 BRA `(.L_x_19) ;  /* 0xfffffffc00f8a947 */ /* 0x001fea000383ffff */
[----:B------:R-:W-:Y:S05]  /*d0a0*/  BRA `(.L_x_18) ;  /* 0xffffffb400407947 */ /* 0x000fea000383ffff */
        .weak           $__internal_0_$__cuda_sm10x_tcgen05_guardrail_trap_col_being_dealloced_not_returned_by_alloc
        .type           $__internal_0_$__cuda_sm10x_tcgen05_guardrail_trap_col_being_dealloced_not_returned_by_alloc,@function
        .size           $__internal_0_$__cuda_sm10x_tcgen05_guardrail_trap_col_being_dealloced_not_returned_by_alloc,($__internal_1_$__cuda_sm10x_tcgen05_guardrail_trap_phase_invalid_during_alloc - $__internal_0_$__cuda_sm10x_tcgen05_guardrail_trap_col_being_dealloced_not_returned_by_alloc)
$__internal_0_$__cuda_sm10x_tcgen05_guardrail_trap_col_being_dealloced_not_returned_by_alloc:
[----:B------:R-:W-:Y:S05]  /*d0b0*/  BPT.TRAP 0x1 ;  /* 0x000000040000795c */ /* 0x000fea0000300000 */
[----:B------:R-:W-:-:S04]  /*d0c0*/  HFMA2 R3, -RZ, RZ, 0, 0 ;  /* 0x00000000ff037431 */ /* 0x000fc800000001ff */
[----:B------:R-:W-:Y:S05]  /*d0d0*/  RET.REL.NODEC R2 `(attn_fwd) ;  /* 0xffffff2c02c87950 */ /* 0x000fea0003c3ffff */
        .weak           $__internal_1_$__cuda_sm10x_tcgen05_guardrail_trap_phase_invalid_during_alloc
        .type           $__internal_1_$__cuda_sm10x_tcgen05_guardrail_trap_phase_invalid_during_alloc,@function
        .size           $__internal_1_$__cuda_sm10x_tcgen05_guardrail_trap_phase_invalid_during_alloc,($__internal_2_$__cuda_sm10x_tcgen05_guardrail_trap_unallocated_columns_being_dealloced - $__internal_1_$__cuda_sm10x_tcgen05_guardrail_trap_phase_invalid_during_alloc)
$__internal_1_$__cuda_sm10x_tcgen05_guardrail_trap_phase_invalid_during_alloc:
[----:B------:R-:W-:Y:S05]  /*d0e0*/  BPT.TRAP 0x1 ;  /* 0x000000040000795c */ /* 0x000fea0000300000 */
[----:B------:R-:W-:-:S04]  /*d0f0*/  IMAD.MOV.U32 R3, RZ, RZ, 0x0 ;  /* 0x00000000ff037424 */ /* 0x000fc800078e00ff */
[----:B------:R-:W-:Y:S05]  /*d100*/  RET.REL.NODEC R2 `(attn_fwd) ;  /* 0xffffff2c02bc7950 */ /* 0x000fea0003c3ffff */
        .weak           $__internal_2_$__cuda_sm10x_tcgen05_guardrail_trap_unallocated_columns_being_dealloced
        .type           $__internal_2_$__cuda_sm10x_tcgen05_guardrail_trap_unallocated_columns_being_dealloced,@function
        .size           $__internal_2_$__cuda_sm10x_tcgen05_guardrail_trap_unallocated_columns_being_dealloced,(.L_x_28 - $__internal_2_$__cuda_sm10x_tcgen05_guardrail_trap_unallocated_columns_being_dealloced)
$__internal_2_$__cuda_sm10x_tcgen05_guardrail_trap_unallocated_columns_being_dealloced:
[----:B------:R-:W-:Y:S05]  /*d110*/  BPT.TRAP 0x1 ;  /* 0x000000040000795c */ /* 0x000fea0000300000 */
[----:B------:R-:W-:-:S04]  /*d120*/  MOV R3, 0x0 ;  /* 0x0000000000037802 */ /* 0x000fc80000000f00 */
[----:B------:R-:W-:Y:S05]  /*d130*/  RET.REL.NODEC R2 `(attn_fwd) ;  /* 0xffffff2c02b07950 */ /* 0x000fea0003c3ffff */
.L_x_25:
[----:B------:R-:W-:-:S00]  /*d140*/  BRA `(.L_x_25) ;  /* 0xfffffffc00fc7947 */ /* 0x000fc0000383ffff */
[----:B------:R-:W-:-:S00]  /*d150*/  NOP ;  /* 0x0000000000007918 */ /* 0x000fc00000000000 */
        /* <DEDUP_REMOVED lines=10> */
.L_x_28:


//--------------------- .nv.global.init           --------------------------
	.section	.nv.global.init,"aw",@progbits
.nv.global.init:
	.type		_$_str,@object
	.size		_$_str,(.L_3 - _$_str)
_$_str:
        /*0000*/ 	.byte	0x5f, 0x5f, 0x43, 0x55, 0x44, 0x41, 0x5f, 0x46, 0x54, 0x5a, 0x00
.L_3:


//--------------------- .nv.shared.attn_fwd       --------------------------
	.section	.nv.shared.attn_fwd,"aw",@nobits
	.sectionflags	@""
	.align	16
	.zero		1024


//--------------------- .nv.shared.reserved.0     --------------------------
	.section	.nv.shared.reserved.0,"aw",@nobits
	.align	8
	.weak		__nv_reservedSMEM_offset_0_alias
	.size		__nv_reservedSMEM_offset_0_alias, 0, 64
	.other		__nv_reservedSMEM_offset_0_alias,@"STO_CUDA_RESERVED_SHARED STV_DEFAULT"
__nv_reservedSMEM_offset_0_alias:
	.zero		0
.nv.shared.reserved.0:
	.zero		64
	.weak		__nv_reservedSMEM_allocation_phase
	.type		__nv_reservedSMEM_allocation_phase,@object
	.size		__nv_reservedSMEM_allocation_phase,(.L_0 - __nv_reservedSMEM_allocation_phase)
__nv_reservedSMEM_allocation_phase:
	.zero		1
.L_0:
	.zero		7
	.weak		__nv_reservedSMEM_devtool_atexit_pc
	.type		__nv_reservedSMEM_devtool_atexit_pc,@object
	.size		__nv_reservedSMEM_devtool_atexit_pc,(__nv_reservedSMEM_allocation_mask - __nv_reservedSMEM_devtool_atexit_pc)
__nv_reservedSMEM_devtool_atexit_pc:
	.zero		8
	.weak		__nv_reservedSMEM_allocation_mask
	.type		__nv_reservedSMEM_allocation_mask,@object
	.size		__nv_reservedSMEM_allocation_mask,(.L_2 - __nv_reservedSMEM_allocation_mask)
__nv_reservedSMEM_allocation_mask:
	.zero		4
.L_2:


//--------------------- .nv.constant0.attn_fwd    --------------------------
	.section	.nv.constant0.attn_fwd,"a",@progbits
	.sectionflags	@""
	.align	4
.nv.constant0.attn_fwd:
	.zero		1032


//--------------------- SYMBOLS --------------------------

	.type		.nv.reservedSmem.offset0,@object
	.size		.nv.reservedSmem.offset0,0x4
	.type		.nv.reservedSmem.cap,@object
	.size		.nv.reservedSmem.cap,0x4
